//
// Generated by NVIDIA NVVM Compiler
//
// Compiler Build ID: CL-36424714
// Cuda compilation tools, release 13.0, V13.0.88
// Based on NVVM 20.0.0
//

.version 9.0
.target sm_100
.address_size 64

	// .globl	buff_averages_batch_prefix_f32

.visible .entry buff_averages_batch_prefix_f32(
	.param .u64 .ptr .align 1 buff_averages_batch_prefix_f32_param_0,
	.param .u64 .ptr .align 1 buff_averages_batch_prefix_f32_param_1,
	.param .u32 buff_averages_batch_prefix_f32_param_2,
	.param .u32 buff_averages_batch_prefix_f32_param_3,
	.param .u64 .ptr .align 1 buff_averages_batch_prefix_f32_param_4,
	.param .u64 .ptr .align 1 buff_averages_batch_prefix_f32_param_5,
	.param .u32 buff_averages_batch_prefix_f32_param_6,
	.param .u64 .ptr .align 1 buff_averages_batch_prefix_f32_param_7,
	.param .u64 .ptr .align 1 buff_averages_batch_prefix_f32_param_8
)
{
	.reg .pred 	%p<8>;
	.reg .b32 	%r<27>;
	.reg .b32 	%f<32>;
	.reg .b64 	%rd<28>;

	ld.param.u64 	%rd9, [buff_averages_batch_prefix_f32_param_0];
	ld.param.u64 	%rd10, [buff_averages_batch_prefix_f32_param_1];
	ld.param.u32 	%r13, [buff_averages_batch_prefix_f32_param_2];
	ld.param.u32 	%r14, [buff_averages_batch_prefix_f32_param_3];
	ld.param.u64 	%rd5, [buff_averages_batch_prefix_f32_param_4];
	ld.param.u64 	%rd6, [buff_averages_batch_prefix_f32_param_5];
	ld.param.u32 	%r15, [buff_averages_batch_prefix_f32_param_6];
	ld.param.u64 	%rd7, [buff_averages_batch_prefix_f32_param_7];
	ld.param.u64 	%rd8, [buff_averages_batch_prefix_f32_param_8];
	cvta.to.global.u64 	%rd1, %rd10;
	cvta.to.global.u64 	%rd2, %rd9;
	mov.u32 	%r1, %ctaid.y;
	setp.ge.s32 	%p1, %r1, %r15;
	@%p1 bra 	$L__BB0_10;
	cvta.to.global.u64 	%rd11, %rd5;
	cvta.to.global.u64 	%rd12, %rd6;
	mul.wide.u32 	%rd13, %r1, 4;
	add.s64 	%rd14, %rd11, %rd13;
	ld.global.nc.u32 	%r2, [%rd14];
	add.s64 	%rd15, %rd12, %rd13;
	ld.global.nc.u32 	%r16, [%rd15];
	min.s32 	%r17, %r2, %r16;
	setp.lt.s32 	%p2, %r17, 1;
	@%p2 bra 	$L__BB0_10;
	add.s32 	%r4, %r14, -1;
	mov.u32 	%r18, %ctaid.x;
	mov.u32 	%r5, %ntid.x;
	mov.u32 	%r19, %tid.x;
	mad.lo.s32 	%r26, %r18, %r5, %r19;
	setp.ge.s32 	%p3, %r26, %r13;
	@%p3 bra 	$L__BB0_10;
	cvta.to.global.u64 	%rd3, %rd7;
	cvta.to.global.u64 	%rd4, %rd8;
	mov.u32 	%r20, %nctaid.x;
	mul.lo.s32 	%r7, %r20, %r5;
	mul.lo.s32 	%r8, %r13, %r1;
	add.s32 	%r9, %r4, %r16;
$L__BB0_4:
	setp.lt.s32 	%p4, %r26, %r9;
	mov.f32 	%f30, 0f7FFFFFFF;
	mov.f32 	%f31, %f30;
	@%p4 bra 	$L__BB0_9;
	add.s32 	%r21, %r26, 1;
	sub.s32 	%r11, %r21, %r2;
	sub.s32 	%r22, %r21, %r16;
	max.s32 	%r23, %r22, 0;
	mul.wide.s32 	%rd16, %r26, 4;
	add.s64 	%rd17, %rd2, %rd16;
	ld.global.nc.f32 	%f1, [%rd17+4];
	mul.wide.u32 	%rd18, %r23, 4;
	add.s64 	%rd19, %rd2, %rd18;
	ld.global.nc.f32 	%f2, [%rd19];
	add.s64 	%rd20, %rd1, %rd16;
	ld.global.nc.f32 	%f3, [%rd20+4];
	add.s64 	%rd21, %rd1, %rd18;
	ld.global.nc.f32 	%f14, [%rd21];
	sub.f32 	%f4, %f3, %f14;
	setp.eq.f32 	%p5, %f4, 0f00000000;
	mov.f32 	%f31, 0f00000000;
	@%p5 bra 	$L__BB0_7;
	rcp.rn.f32 	%f15, %f4;
	mul.f32 	%f16, %f4, %f15;
	mov.f32 	%f17, 0f40000000;
	sub.f32 	%f18, %f17, %f16;
	fma.rn.f32 	%f19, %f15, %f18, 0f00000000;
	sub.f32 	%f20, %f1, %f2;
	mul.f32 	%f31, %f20, %f19;
$L__BB0_7:
	max.s32 	%r24, %r11, 0;
	mul.wide.u32 	%rd22, %r24, 4;
	add.s64 	%rd23, %rd2, %rd22;
	ld.global.nc.f32 	%f22, [%rd23];
	sub.f32 	%f7, %f1, %f22;
	add.s64 	%rd24, %rd1, %rd22;
	ld.global.nc.f32 	%f23, [%rd24];
	sub.f32 	%f8, %f3, %f23;
	setp.eq.f32 	%p6, %f8, 0f00000000;
	mov.f32 	%f30, 0f00000000;
	@%p6 bra 	$L__BB0_9;
	rcp.rn.f32 	%f24, %f8;
	mul.f32 	%f25, %f8, %f24;
	mov.f32 	%f26, 0f40000000;
	sub.f32 	%f27, %f26, %f25;
	fma.rn.f32 	%f28, %f24, %f27, 0f00000000;
	mul.f32 	%f30, %f7, %f28;
$L__BB0_9:
	add.s32 	%r25, %r26, %r8;
	mul.wide.s32 	%rd25, %r25, 4;
	add.s64 	%rd26, %rd3, %rd25;
	st.global.f32 	[%rd26], %f30;
	add.s64 	%rd27, %rd4, %rd25;
	st.global.f32 	[%rd27], %f31;
	add.s32 	%r26, %r26, %r7;
	setp.lt.s32 	%p7, %r26, %r13;
	@%p7 bra 	$L__BB0_4;
$L__BB0_10:
	ret;

}
	// .globl	buff_averages_batch_prefix_tiled_f32_tile128
.visible .entry buff_averages_batch_prefix_tiled_f32_tile128(
	.param .u64 .ptr .align 1 buff_averages_batch_prefix_tiled_f32_tile128_param_0,
	.param .u64 .ptr .align 1 buff_averages_batch_prefix_tiled_f32_tile128_param_1,
	.param .u32 buff_averages_batch_prefix_tiled_f32_tile128_param_2,
	.param .u32 buff_averages_batch_prefix_tiled_f32_tile128_param_3,
	.param .u64 .ptr .align 1 buff_averages_batch_prefix_tiled_f32_tile128_param_4,
	.param .u64 .ptr .align 1 buff_averages_batch_prefix_tiled_f32_tile128_param_5,
	.param .u32 buff_averages_batch_prefix_tiled_f32_tile128_param_6,
	.param .u64 .ptr .align 1 buff_averages_batch_prefix_tiled_f32_tile128_param_7,
	.param .u64 .ptr .align 1 buff_averages_batch_prefix_tiled_f32_tile128_param_8
)
{
	.reg .pred 	%p<7>;
	.reg .b32 	%r<22>;
	.reg .b32 	%f<32>;
	.reg .b64 	%rd<28>;

	ld.param.u64 	%rd7, [buff_averages_batch_prefix_tiled_f32_tile128_param_0];
	ld.param.u64 	%rd8, [buff_averages_batch_prefix_tiled_f32_tile128_param_1];
	ld.param.u32 	%r7, [buff_averages_batch_prefix_tiled_f32_tile128_param_2];
	ld.param.u32 	%r8, [buff_averages_batch_prefix_tiled_f32_tile128_param_3];
	ld.param.u64 	%rd3, [buff_averages_batch_prefix_tiled_f32_tile128_param_4];
	ld.param.u64 	%rd4, [buff_averages_batch_prefix_tiled_f32_tile128_param_5];
	ld.param.u32 	%r9, [buff_averages_batch_prefix_tiled_f32_tile128_param_6];
	ld.param.u64 	%rd5, [buff_averages_batch_prefix_tiled_f32_tile128_param_7];
	ld.param.u64 	%rd6, [buff_averages_batch_prefix_tiled_f32_tile128_param_8];
	cvta.to.global.u64 	%rd1, %rd8;
	cvta.to.global.u64 	%rd2, %rd7;
	mov.u32 	%r1, %ctaid.y;
	setp.ge.s32 	%p1, %r1, %r9;
	@%p1 bra 	$L__BB1_9;
	cvta.to.global.u64 	%rd9, %rd3;
	cvta.to.global.u64 	%rd10, %rd4;
	mul.wide.u32 	%rd11, %r1, 4;
	add.s64 	%rd12, %rd9, %rd11;
	ld.global.nc.u32 	%r2, [%rd12];
	add.s64 	%rd13, %rd10, %rd11;
	ld.global.nc.u32 	%r10, [%rd13];
	min.s32 	%r11, %r2, %r10;
	setp.lt.s32 	%p2, %r11, 1;
	@%p2 bra 	$L__BB1_9;
	mul.lo.s32 	%r4, %r7, %r1;
	mov.u32 	%r12, %ctaid.x;
	shl.b32 	%r13, %r12, 7;
	mov.u32 	%r14, %tid.x;
	add.s32 	%r5, %r13, %r14;
	setp.ge.s32 	%p3, %r5, %r7;
	@%p3 bra 	$L__BB1_9;
	add.s32 	%r15, %r8, %r10;
	add.s32 	%r16, %r15, -1;
	setp.lt.s32 	%p4, %r5, %r16;
	mov.f32 	%f30, 0f7FFFFFFF;
	mov.f32 	%f31, %f30;
	@%p4 bra 	$L__BB1_8;
	add.s32 	%r17, %r5, 1;
	sub.s32 	%r6, %r17, %r2;
	sub.s32 	%r18, %r17, %r10;
	max.s32 	%r19, %r18, 0;
	mul.wide.s32 	%rd14, %r5, 4;
	add.s64 	%rd15, %rd2, %rd14;
	ld.global.nc.f32 	%f1, [%rd15+4];
	mul.wide.u32 	%rd16, %r19, 4;
	add.s64 	%rd17, %rd2, %rd16;
	ld.global.nc.f32 	%f2, [%rd17];
	add.s64 	%rd18, %rd1, %rd14;
	ld.global.nc.f32 	%f3, [%rd18+4];
	add.s64 	%rd19, %rd1, %rd16;
	ld.global.nc.f32 	%f14, [%rd19];
	sub.f32 	%f4, %f3, %f14;
	setp.eq.f32 	%p5, %f4, 0f00000000;
	mov.f32 	%f31, 0f00000000;
	@%p5 bra 	$L__BB1_6;
	rcp.rn.f32 	%f15, %f4;
	mul.f32 	%f16, %f4, %f15;
	mov.f32 	%f17, 0f40000000;
	sub.f32 	%f18, %f17, %f16;
	fma.rn.f32 	%f19, %f15, %f18, 0f00000000;
	sub.f32 	%f20, %f1, %f2;
	mul.f32 	%f31, %f20, %f19;
$L__BB1_6:
	max.s32 	%r20, %r6, 0;
	mul.wide.u32 	%rd20, %r20, 4;
	add.s64 	%rd21, %rd2, %rd20;
	ld.global.nc.f32 	%f22, [%rd21];
	sub.f32 	%f7, %f1, %f22;
	add.s64 	%rd22, %rd1, %rd20;
	ld.global.nc.f32 	%f23, [%rd22];
	sub.f32 	%f8, %f3, %f23;
	setp.eq.f32 	%p6, %f8, 0f00000000;
	mov.f32 	%f30, 0f00000000;
	@%p6 bra 	$L__BB1_8;
	rcp.rn.f32 	%f24, %f8;
	mul.f32 	%f25, %f8, %f24;
	mov.f32 	%f26, 0f40000000;
	sub.f32 	%f27, %f26, %f25;
	fma.rn.f32 	%f28, %f24, %f27, 0f00000000;
	mul.f32 	%f30, %f7, %f28;
$L__BB1_8:
	add.s32 	%r21, %r4, %r5;
	cvta.to.global.u64 	%rd23, %rd5;
	mul.wide.s32 	%rd24, %r21, 4;
	add.s64 	%rd25, %rd23, %rd24;
	st.global.f32 	[%rd25], %f30;
	cvta.to.global.u64 	%rd26, %rd6;
	add.s64 	%rd27, %rd26, %rd24;
	st.global.f32 	[%rd27], %f31;
$L__BB1_9:
	ret;

}
	// .globl	buff_averages_batch_prefix_tiled_f32_tile256
.visible .entry buff_averages_batch_prefix_tiled_f32_tile256(
	.param .u64 .ptr .align 1 buff_averages_batch_prefix_tiled_f32_tile256_param_0,
	.param .u64 .ptr .align 1 buff_averages_batch_prefix_tiled_f32_tile256_param_1,
	.param .u32 buff_averages_batch_prefix_tiled_f32_tile256_param_2,
	.param .u32 buff_averages_batch_prefix_tiled_f32_tile256_param_3,
	.param .u64 .ptr .align 1 buff_averages_batch_prefix_tiled_f32_tile256_param_4,
	.param .u64 .ptr .align 1 buff_averages_batch_prefix_tiled_f32_tile256_param_5,
	.param .u32 buff_averages_batch_prefix_tiled_f32_tile256_param_6,
	.param .u64 .ptr .align 1 buff_averages_batch_prefix_tiled_f32_tile256_param_7,
	.param .u64 .ptr .align 1 buff_averages_batch_prefix_tiled_f32_tile256_param_8
)
{
	.reg .pred 	%p<7>;
	.reg .b32 	%r<22>;
	.reg .b32 	%f<32>;
	.reg .b64 	%rd<28>;

	ld.param.u64 	%rd7, [buff_averages_batch_prefix_tiled_f32_tile256_param_0];
	ld.param.u64 	%rd8, [buff_averages_batch_prefix_tiled_f32_tile256_param_1];
	ld.param.u32 	%r7, [buff_averages_batch_prefix_tiled_f32_tile256_param_2];
	ld.param.u32 	%r8, [buff_averages_batch_prefix_tiled_f32_tile256_param_3];
	ld.param.u64 	%rd3, [buff_averages_batch_prefix_tiled_f32_tile256_param_4];
	ld.param.u64 	%rd4, [buff_averages_batch_prefix_tiled_f32_tile256_param_5];
	ld.param.u32 	%r9, [buff_averages_batch_prefix_tiled_f32_tile256_param_6];
	ld.param.u64 	%rd5, [buff_averages_batch_prefix_tiled_f32_tile256_param_7];
	ld.param.u64 	%rd6, [buff_averages_batch_prefix_tiled_f32_tile256_param_8];
	cvta.to.global.u64 	%rd1, %rd8;
	cvta.to.global.u64 	%rd2, %rd7;
	mov.u32 	%r1, %ctaid.y;
	setp.ge.s32 	%p1, %r1, %r9;
	@%p1 bra 	$L__BB2_9;
	cvta.to.global.u64 	%rd9, %rd3;
	cvta.to.global.u64 	%rd10, %rd4;
	mul.wide.u32 	%rd11, %r1, 4;
	add.s64 	%rd12, %rd9, %rd11;
	ld.global.nc.u32 	%r2, [%rd12];
	add.s64 	%rd13, %rd10, %rd11;
	ld.global.nc.u32 	%r10, [%rd13];
	min.s32 	%r11, %r2, %r10;
	setp.lt.s32 	%p2, %r11, 1;
	@%p2 bra 	$L__BB2_9;
	mul.lo.s32 	%r4, %r7, %r1;
	mov.u32 	%r12, %ctaid.x;
	shl.b32 	%r13, %r12, 8;
	mov.u32 	%r14, %tid.x;
	add.s32 	%r5, %r13, %r14;
	setp.ge.s32 	%p3, %r5, %r7;
	@%p3 bra 	$L__BB2_9;
	add.s32 	%r15, %r8, %r10;
	add.s32 	%r16, %r15, -1;
	setp.lt.s32 	%p4, %r5, %r16;
	mov.f32 	%f30, 0f7FFFFFFF;
	mov.f32 	%f31, %f30;
	@%p4 bra 	$L__BB2_8;
	add.s32 	%r17, %r5, 1;
	sub.s32 	%r6, %r17, %r2;
	sub.s32 	%r18, %r17, %r10;
	max.s32 	%r19, %r18, 0;
	mul.wide.s32 	%rd14, %r5, 4;
	add.s64 	%rd15, %rd2, %rd14;
	ld.global.nc.f32 	%f1, [%rd15+4];
	mul.wide.u32 	%rd16, %r19, 4;
	add.s64 	%rd17, %rd2, %rd16;
	ld.global.nc.f32 	%f2, [%rd17];
	add.s64 	%rd18, %rd1, %rd14;
	ld.global.nc.f32 	%f3, [%rd18+4];
	add.s64 	%rd19, %rd1, %rd16;
	ld.global.nc.f32 	%f14, [%rd19];
	sub.f32 	%f4, %f3, %f14;
	setp.eq.f32 	%p5, %f4, 0f00000000;
	mov.f32 	%f31, 0f00000000;
	@%p5 bra 	$L__BB2_6;
	rcp.rn.f32 	%f15, %f4;
	mul.f32 	%f16, %f4, %f15;
	mov.f32 	%f17, 0f40000000;
	sub.f32 	%f18, %f17, %f16;
	fma.rn.f32 	%f19, %f15, %f18, 0f00000000;
	sub.f32 	%f20, %f1, %f2;
	mul.f32 	%f31, %f20, %f19;
$L__BB2_6:
	max.s32 	%r20, %r6, 0;
	mul.wide.u32 	%rd20, %r20, 4;
	add.s64 	%rd21, %rd2, %rd20;
	ld.global.nc.f32 	%f22, [%rd21];
	sub.f32 	%f7, %f1, %f22;
	add.s64 	%rd22, %rd1, %rd20;
	ld.global.nc.f32 	%f23, [%rd22];
	sub.f32 	%f8, %f3, %f23;
	setp.eq.f32 	%p6, %f8, 0f00000000;
	mov.f32 	%f30, 0f00000000;
	@%p6 bra 	$L__BB2_8;
	rcp.rn.f32 	%f24, %f8;
	mul.f32 	%f25, %f8, %f24;
	mov.f32 	%f26, 0f40000000;
	sub.f32 	%f27, %f26, %f25;
	fma.rn.f32 	%f28, %f24, %f27, 0f00000000;
	mul.f32 	%f30, %f7, %f28;
$L__BB2_8:
	add.s32 	%r21, %r4, %r5;
	cvta.to.global.u64 	%rd23, %rd5;
	mul.wide.s32 	%rd24, %r21, 4;
	add.s64 	%rd25, %rd23, %rd24;
	st.global.f32 	[%rd25], %f30;
	cvta.to.global.u64 	%rd26, %rd6;
	add.s64 	%rd27, %rd26, %rd24;
	st.global.f32 	[%rd27], %f31;
$L__BB2_9:
	ret;

}
	// .globl	buff_averages_many_series_one_param_f32
.visible .entry buff_averages_many_series_one_param_f32(
	.param .u64 .ptr .align 1 buff_averages_many_series_one_param_f32_param_0,
	.param .u64 .ptr .align 1 buff_averages_many_series_one_param_f32_param_1,
	.param .u32 buff_averages_many_series_one_param_f32_param_2,
	.param .u32 buff_averages_many_series_one_param_f32_param_3,
	.param .u32 buff_averages_many_series_one_param_f32_param_4,
	.param .u32 buff_averages_many_series_one_param_f32_param_5,
	.param .u64 .ptr .align 1 buff_averages_many_series_one_param_f32_param_6,
	.param .u64 .ptr .align 1 buff_averages_many_series_one_param_f32_param_7,
	.param .u64 .ptr .align 1 buff_averages_many_series_one_param_f32_param_8
)
{
	.reg .pred 	%p<8>;
	.reg .b32 	%r<31>;
	.reg .b32 	%f<23>;
	.reg .b64 	%rd<33>;

	ld.param.u64 	%rd5, [buff_averages_many_series_one_param_f32_param_0];
	ld.param.u64 	%rd6, [buff_averages_many_series_one_param_f32_param_1];
	ld.param.u32 	%r10, [buff_averages_many_series_one_param_f32_param_2];
	ld.param.u32 	%r11, [buff_averages_many_series_one_param_f32_param_3];
	ld.param.u32 	%r12, [buff_averages_many_series_one_param_f32_param_4];
	ld.param.u32 	%r13, [buff_averages_many_series_one_param_f32_param_5];
	ld.param.u64 	%rd7, [buff_averages_many_series_one_param_f32_param_6];
	ld.param.u64 	%rd8, [buff_averages_many_series_one_param_f32_param_7];
	ld.param.u64 	%rd9, [buff_averages_many_series_one_param_f32_param_8];
	cvta.to.global.u64 	%rd1, %rd9;
	cvta.to.global.u64 	%rd2, %rd8;
	mov.u32 	%r1, %ctaid.y;
	setp.ge.s32 	%p1, %r1, %r12;
	@%p1 bra 	$L__BB3_13;
	min.s32 	%r14, %r10, %r11;
	setp.lt.s32 	%p2, %r14, 1;
	@%p2 bra 	$L__BB3_13;
	cvta.to.global.u64 	%rd10, %rd7;
	mul.wide.u32 	%rd11, %r1, 4;
	add.s64 	%rd12, %rd10, %rd11;
	ld.global.nc.u32 	%r2, [%rd12];
	mov.u32 	%r15, %ctaid.x;
	mov.u32 	%r3, %ntid.x;
	mov.u32 	%r16, %tid.x;
	mad.lo.s32 	%r30, %r15, %r3, %r16;
	setp.ge.s32 	%p3, %r30, %r13;
	@%p3 bra 	$L__BB3_13;
	cvta.to.global.u64 	%rd3, %rd6;
	cvta.to.global.u64 	%rd4, %rd5;
	mov.u32 	%r17, %nctaid.x;
	mul.lo.s32 	%r5, %r17, %r3;
	add.s32 	%r18, %r11, %r2;
	add.s32 	%r6, %r18, -1;
$L__BB3_4:
	mad.lo.s32 	%r8, %r30, %r12, %r1;
	setp.ge.s32 	%p4, %r30, %r6;
	@%p4 bra 	$L__BB3_6;
	mul.wide.s32 	%rd30, %r8, 4;
	add.s64 	%rd31, %rd2, %rd30;
	mov.b32 	%r29, 2147483647;
	st.global.u32 	[%rd31], %r29;
	add.s64 	%rd32, %rd1, %rd30;
	st.global.u32 	[%rd32], %r29;
	bra.uni 	$L__BB3_12;
$L__BB3_6:
	add.s32 	%r19, %r30, 1;
	sub.s32 	%r20, %r19, %r10;
	max.s32 	%r21, %r20, 0;
	sub.s32 	%r22, %r19, %r11;
	max.s32 	%r23, %r22, 0;
	add.s32 	%r24, %r8, %r12;
	mad.lo.s32 	%r25, %r21, %r12, %r1;
	mad.lo.s32 	%r26, %r23, %r12, %r1;
	mul.wide.s32 	%rd13, %r24, 4;
	add.s64 	%rd14, %rd4, %rd13;
	ld.global.nc.f32 	%f5, [%rd14];
	mul.wide.u32 	%rd15, %r25, 4;
	add.s64 	%rd16, %rd4, %rd15;
	ld.global.nc.f32 	%f6, [%rd16];
	sub.f32 	%f1, %f5, %f6;
	add.s64 	%rd17, %rd3, %rd13;
	ld.global.nc.f32 	%f7, [%rd17];
	add.s64 	%rd18, %rd3, %rd15;
	ld.global.nc.f32 	%f8, [%rd18];
	sub.f32 	%f2, %f7, %f8;
	mul.wide.u32 	%rd19, %r26, 4;
	add.s64 	%rd20, %rd4, %rd19;
	ld.global.nc.f32 	%f9, [%rd20];
	sub.f32 	%f3, %f5, %f9;
	add.s64 	%rd21, %rd3, %rd19;
	ld.global.nc.f32 	%f10, [%rd21];
	sub.f32 	%f4, %f7, %f10;
	setp.eq.f32 	%p5, %f2, 0f00000000;
	@%p5 bra 	$L__BB3_8;
	rcp.rn.f32 	%f11, %f2;
	mul.f32 	%f12, %f2, %f11;
	mov.f32 	%f13, 0f40000000;
	sub.f32 	%f14, %f13, %f12;
	fma.rn.f32 	%f15, %f11, %f14, 0f00000000;
	mul.f32 	%f16, %f1, %f15;
	mul.wide.s32 	%rd24, %r8, 4;
	add.s64 	%rd25, %rd2, %rd24;
	st.global.f32 	[%rd25], %f16;
	bra.uni 	$L__BB3_9;
$L__BB3_8:
	mul.wide.s32 	%rd22, %r8, 4;
	add.s64 	%rd23, %rd2, %rd22;
	mov.b32 	%r27, 0;
	st.global.u32 	[%rd23], %r27;
$L__BB3_9:
	setp.eq.f32 	%p6, %f4, 0f00000000;
	@%p6 bra 	$L__BB3_11;
	rcp.rn.f32 	%f17, %f4;
	mul.f32 	%f18, %f4, %f17;
	mov.f32 	%f19, 0f40000000;
	sub.f32 	%f20, %f19, %f18;
	fma.rn.f32 	%f21, %f17, %f20, 0f00000000;
	mul.f32 	%f22, %f3, %f21;
	mul.wide.s32 	%rd28, %r8, 4;
	add.s64 	%rd29, %rd1, %rd28;
	st.global.f32 	[%rd29], %f22;
	bra.uni 	$L__BB3_12;
$L__BB3_11:
	mul.wide.s32 	%rd26, %r8, 4;
	add.s64 	%rd27, %rd1, %rd26;
	mov.b32 	%r28, 0;
	st.global.u32 	[%rd27], %r28;
$L__BB3_12:
	add.s32 	%r30, %r30, %r5;
	setp.lt.s32 	%p7, %r30, %r13;
	@%p7 bra 	$L__BB3_4;
$L__BB3_13:
	ret;

}
	// .globl	buff_averages_many_series_one_param_tiled2d_f32_tx128_ty2
.visible .entry buff_averages_many_series_one_param_tiled2d_f32_tx128_ty2(
	.param .u64 .ptr .align 1 buff_averages_many_series_one_param_tiled2d_f32_tx128_ty2_param_0,
	.param .u64 .ptr .align 1 buff_averages_many_series_one_param_tiled2d_f32_tx128_ty2_param_1,
	.param .u32 buff_averages_many_series_one_param_tiled2d_f32_tx128_ty2_param_2,
	.param .u32 buff_averages_many_series_one_param_tiled2d_f32_tx128_ty2_param_3,
	.param .u32 buff_averages_many_series_one_param_tiled2d_f32_tx128_ty2_param_4,
	.param .u32 buff_averages_many_series_one_param_tiled2d_f32_tx128_ty2_param_5,
	.param .u64 .ptr .align 1 buff_averages_many_series_one_param_tiled2d_f32_tx128_ty2_param_6,
	.param .u64 .ptr .align 1 buff_averages_many_series_one_param_tiled2d_f32_tx128_ty2_param_7,
	.param .u64 .ptr .align 1 buff_averages_many_series_one_param_tiled2d_f32_tx128_ty2_param_8
)
{
	.reg .pred 	%p<7>;
	.reg .b32 	%r<29>;
	.reg .b32 	%f<23>;
	.reg .b64 	%rd<33>;

	ld.param.u64 	%rd3, [buff_averages_many_series_one_param_tiled2d_f32_tx128_ty2_param_0];
	ld.param.u64 	%rd4, [buff_averages_many_series_one_param_tiled2d_f32_tx128_ty2_param_1];
	ld.param.u32 	%r4, [buff_averages_many_series_one_param_tiled2d_f32_tx128_ty2_param_2];
	ld.param.u32 	%r5, [buff_averages_many_series_one_param_tiled2d_f32_tx128_ty2_param_3];
	ld.param.u32 	%r6, [buff_averages_many_series_one_param_tiled2d_f32_tx128_ty2_param_4];
	ld.param.u32 	%r7, [buff_averages_many_series_one_param_tiled2d_f32_tx128_ty2_param_5];
	ld.param.u64 	%rd5, [buff_averages_many_series_one_param_tiled2d_f32_tx128_ty2_param_6];
	ld.param.u64 	%rd6, [buff_averages_many_series_one_param_tiled2d_f32_tx128_ty2_param_7];
	ld.param.u64 	%rd7, [buff_averages_many_series_one_param_tiled2d_f32_tx128_ty2_param_8];
	cvta.to.global.u64 	%rd1, %rd7;
	cvta.to.global.u64 	%rd2, %rd6;
	mov.u32 	%r8, %ctaid.y;
	shl.b32 	%r9, %r8, 1;
	mov.u32 	%r10, %tid.y;
	add.s32 	%r1, %r9, %r10;
	setp.ge.s32 	%p1, %r1, %r6;
	@%p1 bra 	$L__BB4_11;
	min.s32 	%r11, %r4, %r5;
	setp.lt.s32 	%p2, %r11, 1;
	@%p2 bra 	$L__BB4_11;
	mov.u32 	%r12, %ctaid.x;
	shl.b32 	%r13, %r12, 7;
	mov.u32 	%r14, %tid.x;
	add.s32 	%r2, %r13, %r14;
	setp.ge.s32 	%p3, %r2, %r7;
	@%p3 bra 	$L__BB4_11;
	cvta.to.global.u64 	%rd8, %rd5;
	mul.wide.u32 	%rd9, %r1, 4;
	add.s64 	%rd10, %rd8, %rd9;
	ld.global.nc.u32 	%r15, [%rd10];
	add.s32 	%r16, %r5, %r15;
	add.s32 	%r17, %r16, -1;
	mad.lo.s32 	%r3, %r6, %r2, %r1;
	setp.ge.s32 	%p4, %r2, %r17;
	@%p4 bra 	$L__BB4_5;
	mul.wide.s32 	%rd30, %r3, 4;
	add.s64 	%rd31, %rd2, %rd30;
	mov.b32 	%r28, 2147483647;
	st.global.u32 	[%rd31], %r28;
	add.s64 	%rd32, %rd1, %rd30;
	st.global.u32 	[%rd32], %r28;
	bra.uni 	$L__BB4_11;
$L__BB4_5:
	cvta.to.global.u64 	%rd11, %rd4;
	cvta.to.global.u64 	%rd12, %rd3;
	add.s32 	%r18, %r2, 1;
	sub.s32 	%r19, %r18, %r4;
	max.s32 	%r20, %r19, 0;
	sub.s32 	%r21, %r18, %r5;
	max.s32 	%r22, %r21, 0;
	add.s32 	%r23, %r3, %r6;
	mad.lo.s32 	%r24, %r20, %r6, %r1;
	mad.lo.s32 	%r25, %r22, %r6, %r1;
	mul.wide.s32 	%rd13, %r23, 4;
	add.s64 	%rd14, %rd12, %rd13;
	ld.global.nc.f32 	%f5, [%rd14];
	mul.wide.u32 	%rd15, %r24, 4;
	add.s64 	%rd16, %rd12, %rd15;
	ld.global.nc.f32 	%f6, [%rd16];
	sub.f32 	%f1, %f5, %f6;
	add.s64 	%rd17, %rd11, %rd13;
	ld.global.nc.f32 	%f7, [%rd17];
	add.s64 	%rd18, %rd11, %rd15;
	ld.global.nc.f32 	%f8, [%rd18];
	sub.f32 	%f2, %f7, %f8;
	mul.wide.u32 	%rd19, %r25, 4;
	add.s64 	%rd20, %rd12, %rd19;
	ld.global.nc.f32 	%f9, [%rd20];
	sub.f32 	%f3, %f5, %f9;
	add.s64 	%rd21, %rd11, %rd19;
	ld.global.nc.f32 	%f10, [%rd21];
	sub.f32 	%f4, %f7, %f10;
	setp.eq.f32 	%p5, %f2, 0f00000000;
	@%p5 bra 	$L__BB4_7;
	rcp.rn.f32 	%f11, %f2;
	mul.f32 	%f12, %f2, %f11;
	mov.f32 	%f13, 0f40000000;
	sub.f32 	%f14, %f13, %f12;
	fma.rn.f32 	%f15, %f11, %f14, 0f00000000;
	mul.f32 	%f16, %f1, %f15;
	mul.wide.s32 	%rd24, %r3, 4;
	add.s64 	%rd25, %rd2, %rd24;
	st.global.f32 	[%rd25], %f16;
	bra.uni 	$L__BB4_8;
$L__BB4_7:
	mul.wide.s32 	%rd22, %r3, 4;
	add.s64 	%rd23, %rd2, %rd22;
	mov.b32 	%r26, 0;
	st.global.u32 	[%rd23], %r26;
$L__BB4_8:
	setp.eq.f32 	%p6, %f4, 0f00000000;
	@%p6 bra 	$L__BB4_10;
	rcp.rn.f32 	%f17, %f4;
	mul.f32 	%f18, %f4, %f17;
	mov.f32 	%f19, 0f40000000;
	sub.f32 	%f20, %f19, %f18;
	fma.rn.f32 	%f21, %f17, %f20, 0f00000000;
	mul.f32 	%f22, %f3, %f21;
	mul.wide.s32 	%rd28, %r3, 4;
	add.s64 	%rd29, %rd1, %rd28;
	st.global.f32 	[%rd29], %f22;
	bra.uni 	$L__BB4_11;
$L__BB4_10:
	mul.wide.s32 	%rd26, %r3, 4;
	add.s64 	%rd27, %rd1, %rd26;
	mov.b32 	%r27, 0;
	st.global.u32 	[%rd27], %r27;
$L__BB4_11:
	ret;

}
	// .globl	buff_averages_many_series_one_param_tiled2d_f32_tx128_ty4
.visible .entry buff_averages_many_series_one_param_tiled2d_f32_tx128_ty4(
	.param .u64 .ptr .align 1 buff_averages_many_series_one_param_tiled2d_f32_tx128_ty4_param_0,
	.param .u64 .ptr .align 1 buff_averages_many_series_one_param_tiled2d_f32_tx128_ty4_param_1,
	.param .u32 buff_averages_many_series_one_param_tiled2d_f32_tx128_ty4_param_2,
	.param .u32 buff_averages_many_series_one_param_tiled2d_f32_tx128_ty4_param_3,
	.param .u32 buff_averages_many_series_one_param_tiled2d_f32_tx128_ty4_param_4,
	.param .u32 buff_averages_many_series_one_param_tiled2d_f32_tx128_ty4_param_5,
	.param .u64 .ptr .align 1 buff_averages_many_series_one_param_tiled2d_f32_tx128_ty4_param_6,
	.param .u64 .ptr .align 1 buff_averages_many_series_one_param_tiled2d_f32_tx128_ty4_param_7,
	.param .u64 .ptr .align 1 buff_averages_many_series_one_param_tiled2d_f32_tx128_ty4_param_8
)
{
	.reg .pred 	%p<7>;
	.reg .b32 	%r<29>;
	.reg .b32 	%f<23>;
	.reg .b64 	%rd<33>;

	ld.param.u64 	%rd3, [buff_averages_many_series_one_param_tiled2d_f32_tx128_ty4_param_0];
	ld.param.u64 	%rd4, [buff_averages_many_series_one_param_tiled2d_f32_tx128_ty4_param_1];
	ld.param.u32 	%r4, [buff_averages_many_series_one_param_tiled2d_f32_tx128_ty4_param_2];
	ld.param.u32 	%r5, [buff_averages_many_series_one_param_tiled2d_f32_tx128_ty4_param_3];
	ld.param.u32 	%r6, [buff_averages_many_series_one_param_tiled2d_f32_tx128_ty4_param_4];
	ld.param.u32 	%r7, [buff_averages_many_series_one_param_tiled2d_f32_tx128_ty4_param_5];
	ld.param.u64 	%rd5, [buff_averages_many_series_one_param_tiled2d_f32_tx128_ty4_param_6];
	ld.param.u64 	%rd6, [buff_averages_many_series_one_param_tiled2d_f32_tx128_ty4_param_7];
	ld.param.u64 	%rd7, [buff_averages_many_series_one_param_tiled2d_f32_tx128_ty4_param_8];
	cvta.to.global.u64 	%rd1, %rd7;
	cvta.to.global.u64 	%rd2, %rd6;
	mov.u32 	%r8, %ctaid.y;
	shl.b32 	%r9, %r8, 2;
	mov.u32 	%r10, %tid.y;
	add.s32 	%r1, %r9, %r10;
	setp.ge.s32 	%p1, %r1, %r6;
	@%p1 bra 	$L__BB5_11;
	min.s32 	%r11, %r4, %r5;
	setp.lt.s32 	%p2, %r11, 1;
	@%p2 bra 	$L__BB5_11;
	mov.u32 	%r12, %ctaid.x;
	shl.b32 	%r13, %r12, 7;
	mov.u32 	%r14, %tid.x;
	add.s32 	%r2, %r13, %r14;
	setp.ge.s32 	%p3, %r2, %r7;
	@%p3 bra 	$L__BB5_11;
	cvta.to.global.u64 	%rd8, %rd5;
	mul.wide.u32 	%rd9, %r1, 4;
	add.s64 	%rd10, %rd8, %rd9;
	ld.global.nc.u32 	%r15, [%rd10];
	add.s32 	%r16, %r5, %r15;
	add.s32 	%r17, %r16, -1;
	mad.lo.s32 	%r3, %r6, %r2, %r1;
	setp.ge.s32 	%p4, %r2, %r17;
	@%p4 bra 	$L__BB5_5;
	mul.wide.s32 	%rd30, %r3, 4;
	add.s64 	%rd31, %rd2, %rd30;
	mov.b32 	%r28, 2147483647;
	st.global.u32 	[%rd31], %r28;
	add.s64 	%rd32, %rd1, %rd30;
	st.global.u32 	[%rd32], %r28;
	bra.uni 	$L__BB5_11;
$L__BB5_5:
	cvta.to.global.u64 	%rd11, %rd4;
	cvta.to.global.u64 	%rd12, %rd3;
	add.s32 	%r18, %r2, 1;
	sub.s32 	%r19, %r18, %r4;
	max.s32 	%r20, %r19, 0;
	sub.s32 	%r21, %r18, %r5;
	max.s32 	%r22, %r21, 0;
	add.s32 	%r23, %r3, %r6;
	mad.lo.s32 	%r24, %r20, %r6, %r1;
	mad.lo.s32 	%r25, %r22, %r6, %r1;
	mul.wide.s32 	%rd13, %r23, 4;
	add.s64 	%rd14, %rd12, %rd13;
	ld.global.nc.f32 	%f5, [%rd14];
	mul.wide.u32 	%rd15, %r24, 4;
	add.s64 	%rd16, %rd12, %rd15;
	ld.global.nc.f32 	%f6, [%rd16];
	sub.f32 	%f1, %f5, %f6;
	add.s64 	%rd17, %rd11, %rd13;
	ld.global.nc.f32 	%f7, [%rd17];
	add.s64 	%rd18, %rd11, %rd15;
	ld.global.nc.f32 	%f8, [%rd18];
	sub.f32 	%f2, %f7, %f8;
	mul.wide.u32 	%rd19, %r25, 4;
	add.s64 	%rd20, %rd12, %rd19;
	ld.global.nc.f32 	%f9, [%rd20];
	sub.f32 	%f3, %f5, %f9;
	add.s64 	%rd21, %rd11, %rd19;
	ld.global.nc.f32 	%f10, [%rd21];
	sub.f32 	%f4, %f7, %f10;
	setp.eq.f32 	%p5, %f2, 0f00000000;
	@%p5 bra 	$L__BB5_7;
	rcp.rn.f32 	%f11, %f2;
	mul.f32 	%f12, %f2, %f11;
	mov.f32 	%f13, 0f40000000;
	sub.f32 	%f14, %f13, %f12;
	fma.rn.f32 	%f15, %f11, %f14, 0f00000000;
	mul.f32 	%f16, %f1, %f15;
	mul.wide.s32 	%rd24, %r3, 4;
	add.s64 	%rd25, %rd2, %rd24;
	st.global.f32 	[%rd25], %f16;
	bra.uni 	$L__BB5_8;
$L__BB5_7:
	mul.wide.s32 	%rd22, %r3, 4;
	add.s64 	%rd23, %rd2, %rd22;
	mov.b32 	%r26, 0;
	st.global.u32 	[%rd23], %r26;
$L__BB5_8:
	setp.eq.f32 	%p6, %f4, 0f00000000;
	@%p6 bra 	$L__BB5_10;
	rcp.rn.f32 	%f17, %f4;
	mul.f32 	%f18, %f4, %f17;
	mov.f32 	%f19, 0f40000000;
	sub.f32 	%f20, %f19, %f18;
	fma.rn.f32 	%f21, %f17, %f20, 0f00000000;
	mul.f32 	%f22, %f3, %f21;
	mul.wide.s32 	%rd28, %r3, 4;
	add.s64 	%rd29, %rd1, %rd28;
	st.global.f32 	[%rd29], %f22;
	bra.uni 	$L__BB5_11;
$L__BB5_10:
	mul.wide.s32 	%rd26, %r3, 4;
	add.s64 	%rd27, %rd1, %rd26;
	mov.b32 	%r27, 0;
	st.global.u32 	[%rd27], %r27;
$L__BB5_11:
	ret;

}
	// .globl	buff_averages_batch_prefix_exp2_f32
.visible .entry buff_averages_batch_prefix_exp2_f32(
	.param .u64 .ptr .align 1 buff_averages_batch_prefix_exp2_f32_param_0,
	.param .u64 .ptr .align 1 buff_averages_batch_prefix_exp2_f32_param_1,
	.param .u64 .ptr .align 1 buff_averages_batch_prefix_exp2_f32_param_2,
	.param .u64 .ptr .align 1 buff_averages_batch_prefix_exp2_f32_param_3,
	.param .u32 buff_averages_batch_prefix_exp2_f32_param_4,
	.param .u32 buff_averages_batch_prefix_exp2_f32_param_5,
	.param .u64 .ptr .align 1 buff_averages_batch_prefix_exp2_f32_param_6,
	.param .u64 .ptr .align 1 buff_averages_batch_prefix_exp2_f32_param_7,
	.param .u32 buff_averages_batch_prefix_exp2_f32_param_8,
	.param .u64 .ptr .align 1 buff_averages_batch_prefix_exp2_f32_param_9,
	.param .u64 .ptr .align 1 buff_averages_batch_prefix_exp2_f32_param_10
)
{
	.reg .pred 	%p<12>;
	.reg .b32 	%r<27>;
	.reg .b32 	%f<105>;
	.reg .b64 	%rd<44>;

	ld.param.u32 	%r12, [buff_averages_batch_prefix_exp2_f32_param_4];
	ld.param.u32 	%r13, [buff_averages_batch_prefix_exp2_f32_param_5];
	ld.param.u64 	%rd9, [buff_averages_batch_prefix_exp2_f32_param_6];
	ld.param.u64 	%rd10, [buff_averages_batch_prefix_exp2_f32_param_7];
	ld.param.u32 	%r14, [buff_averages_batch_prefix_exp2_f32_param_8];
	mov.u32 	%r1, %ctaid.y;
	setp.ge.s32 	%p1, %r1, %r14;
	@%p1 bra 	$L__BB6_10;
	cvta.to.global.u64 	%rd13, %rd9;
	cvta.to.global.u64 	%rd14, %rd10;
	mul.wide.u32 	%rd15, %r1, 4;
	add.s64 	%rd16, %rd13, %rd15;
	ld.global.nc.u32 	%r2, [%rd16];
	add.s64 	%rd17, %rd14, %rd15;
	ld.global.nc.u32 	%r15, [%rd17];
	min.s32 	%r16, %r2, %r15;
	setp.lt.s32 	%p2, %r16, 1;
	@%p2 bra 	$L__BB6_10;
	add.s32 	%r4, %r13, -1;
	mov.u32 	%r17, %ctaid.x;
	mov.u32 	%r5, %ntid.x;
	mov.u32 	%r18, %tid.x;
	mad.lo.s32 	%r26, %r17, %r5, %r18;
	setp.ge.s32 	%p3, %r26, %r12;
	@%p3 bra 	$L__BB6_10;
	ld.param.u64 	%rd43, [buff_averages_batch_prefix_exp2_f32_param_10];
	ld.param.u64 	%rd42, [buff_averages_batch_prefix_exp2_f32_param_9];
	ld.param.u64 	%rd41, [buff_averages_batch_prefix_exp2_f32_param_3];
	ld.param.u64 	%rd38, [buff_averages_batch_prefix_exp2_f32_param_0];
	cvta.to.global.u64 	%rd1, %rd41;
	cvta.to.global.u64 	%rd2, %rd38;
	cvta.to.global.u64 	%rd3, %rd42;
	cvta.to.global.u64 	%rd4, %rd43;
	mov.u32 	%r19, %nctaid.x;
	mul.lo.s32 	%r7, %r19, %r5;
	mul.lo.s32 	%r8, %r12, %r1;
	add.s32 	%r9, %r4, %r15;
$L__BB6_4:
	setp.lt.s32 	%p4, %r26, %r9;
	mov.f32 	%f103, 0f7FFFFFFF;
	mov.f32 	%f104, %f103;
	@%p4 bra 	$L__BB6_9;
	ld.param.u64 	%rd40, [buff_averages_batch_prefix_exp2_f32_param_2];
	ld.param.u64 	%rd39, [buff_averages_batch_prefix_exp2_f32_param_1];
	add.s32 	%r20, %r26, 1;
	sub.s32 	%r21, %r20, %r2;
	max.s32 	%r22, %r21, 0;
	sub.s32 	%r23, %r20, %r15;
	max.s32 	%r24, %r23, 0;
	mul.wide.s32 	%rd18, %r26, 4;
	add.s64 	%rd19, %rd2, %rd18;
	ld.global.nc.f32 	%f16, [%rd19+4];
	cvta.to.global.u64 	%rd20, %rd39;
	add.s64 	%rd21, %rd20, %rd18;
	ld.global.nc.f32 	%f17, [%rd21+4];
	mul.wide.u32 	%rd22, %r22, 4;
	add.s64 	%rd23, %rd2, %rd22;
	ld.global.nc.f32 	%f18, [%rd23];
	add.s64 	%rd24, %rd20, %rd22;
	ld.global.nc.f32 	%f19, [%rd24];
	mul.wide.u32 	%rd25, %r24, 4;
	add.s64 	%rd26, %rd2, %rd25;
	ld.global.nc.f32 	%f20, [%rd26];
	add.s64 	%rd27, %rd20, %rd25;
	ld.global.nc.f32 	%f21, [%rd27];
	cvta.to.global.u64 	%rd28, %rd40;
	add.s64 	%rd29, %rd28, %rd18;
	ld.global.nc.f32 	%f22, [%rd29+4];
	add.s64 	%rd30, %rd1, %rd18;
	ld.global.nc.f32 	%f23, [%rd30+4];
	add.s64 	%rd31, %rd28, %rd22;
	ld.global.nc.f32 	%f24, [%rd31];
	add.s64 	%rd32, %rd1, %rd22;
	ld.global.nc.f32 	%f25, [%rd32];
	add.s64 	%rd33, %rd28, %rd25;
	ld.global.nc.f32 	%f26, [%rd33];
	add.s64 	%rd34, %rd1, %rd25;
	ld.global.nc.f32 	%f27, [%rd34];
	neg.f32 	%f28, %f18;
	sub.f32 	%f29, %f16, %f18;
	sub.f32 	%f30, %f29, %f16;
	sub.f32 	%f31, %f29, %f30;
	sub.f32 	%f32, %f16, %f31;
	sub.f32 	%f33, %f28, %f30;
	add.f32 	%f34, %f33, %f32;
	sub.f32 	%f35, %f17, %f19;
	add.f32 	%f36, %f35, %f34;
	add.f32 	%f1, %f29, %f36;
	sub.f32 	%f37, %f1, %f29;
	sub.f32 	%f38, %f1, %f37;
	sub.f32 	%f39, %f29, %f38;
	sub.f32 	%f40, %f36, %f37;
	add.f32 	%f2, %f40, %f39;
	neg.f32 	%f41, %f24;
	sub.f32 	%f42, %f22, %f24;
	sub.f32 	%f43, %f42, %f22;
	sub.f32 	%f44, %f42, %f43;
	sub.f32 	%f45, %f22, %f44;
	sub.f32 	%f46, %f41, %f43;
	add.f32 	%f47, %f46, %f45;
	sub.f32 	%f48, %f23, %f25;
	add.f32 	%f49, %f48, %f47;
	add.f32 	%f3, %f42, %f49;
	sub.f32 	%f50, %f3, %f42;
	sub.f32 	%f51, %f3, %f50;
	sub.f32 	%f52, %f42, %f51;
	sub.f32 	%f53, %f49, %f50;
	add.f32 	%f54, %f53, %f52;
	neg.f32 	%f55, %f20;
	sub.f32 	%f5, %f16, %f20;
	sub.f32 	%f56, %f5, %f16;
	sub.f32 	%f57, %f5, %f56;
	sub.f32 	%f58, %f16, %f57;
	sub.f32 	%f59, %f55, %f56;
	add.f32 	%f60, %f59, %f58;
	sub.f32 	%f61, %f17, %f21;
	add.f32 	%f6, %f61, %f60;
	neg.f32 	%f62, %f26;
	sub.f32 	%f63, %f22, %f26;
	sub.f32 	%f64, %f63, %f22;
	sub.f32 	%f65, %f63, %f64;
	sub.f32 	%f66, %f22, %f65;
	sub.f32 	%f67, %f62, %f64;
	add.f32 	%f68, %f67, %f66;
	sub.f32 	%f69, %f23, %f27;
	add.f32 	%f70, %f69, %f68;
	add.f32 	%f7, %f63, %f70;
	sub.f32 	%f71, %f7, %f63;
	sub.f32 	%f72, %f7, %f71;
	sub.f32 	%f73, %f63, %f72;
	sub.f32 	%f74, %f70, %f71;
	add.f32 	%f8, %f74, %f73;
	setp.eq.f32 	%p5, %f3, 0f00000000;
	setp.eq.f32 	%p6, %f54, 0f00000000;
	and.pred  	%p7, %p5, %p6;
	mov.f32 	%f103, 0f00000000;
	@%p7 bra 	$L__BB6_7;
	rcp.rn.f32 	%f75, %f3;
	mul.f32 	%f76, %f3, %f75;
	mov.f32 	%f77, 0f40000000;
	sub.f32 	%f78, %f77, %f76;
	fma.rn.f32 	%f79, %f75, %f78, 0f00000000;
	mul.f32 	%f80, %f1, %f79;
	neg.f32 	%f81, %f80;
	fma.rn.f32 	%f82, %f81, %f3, %f1;
	fma.rn.f32 	%f83, %f81, %f54, %f82;
	add.f32 	%f84, %f2, %f83;
	fma.rn.f32 	%f103, %f79, %f84, %f80;
$L__BB6_7:
	setp.eq.f32 	%p8, %f7, 0f00000000;
	setp.eq.f32 	%p9, %f8, 0f00000000;
	and.pred  	%p10, %p8, %p9;
	mov.f32 	%f104, 0f00000000;
	@%p10 bra 	$L__BB6_9;
	add.f32 	%f86, %f5, %f6;
	sub.f32 	%f87, %f86, %f5;
	rcp.rn.f32 	%f88, %f7;
	mul.f32 	%f89, %f7, %f88;
	mov.f32 	%f90, 0f40000000;
	sub.f32 	%f91, %f90, %f89;
	fma.rn.f32 	%f92, %f88, %f91, 0f00000000;
	mul.f32 	%f93, %f86, %f92;
	neg.f32 	%f94, %f93;
	fma.rn.f32 	%f95, %f94, %f7, %f86;
	fma.rn.f32 	%f96, %f94, %f8, %f95;
	sub.f32 	%f97, %f6, %f87;
	sub.f32 	%f98, %f86, %f87;
	sub.f32 	%f99, %f5, %f98;
	add.f32 	%f100, %f97, %f99;
	add.f32 	%f101, %f100, %f96;
	fma.rn.f32 	%f104, %f92, %f101, %f93;
$L__BB6_9:
	add.s32 	%r25, %r26, %r8;
	mul.wide.s32 	%rd35, %r25, 4;
	add.s64 	%rd36, %rd3, %rd35;
	st.global.f32 	[%rd36], %f103;
	add.s64 	%rd37, %rd4, %rd35;
	st.global.f32 	[%rd37], %f104;
	add.s32 	%r26, %r26, %r7;
	setp.lt.s32 	%p11, %r26, %r12;
	@%p11 bra 	$L__BB6_4;
$L__BB6_10:
	ret;

}
	// .globl	buff_averages_many_series_one_param_exp2_f32
.visible .entry buff_averages_many_series_one_param_exp2_f32(
	.param .u64 .ptr .align 1 buff_averages_many_series_one_param_exp2_f32_param_0,
	.param .u64 .ptr .align 1 buff_averages_many_series_one_param_exp2_f32_param_1,
	.param .u64 .ptr .align 1 buff_averages_many_series_one_param_exp2_f32_param_2,
	.param .u64 .ptr .align 1 buff_averages_many_series_one_param_exp2_f32_param_3,
	.param .u32 buff_averages_many_series_one_param_exp2_f32_param_4,
	.param .u32 buff_averages_many_series_one_param_exp2_f32_param_5,
	.param .u32 buff_averages_many_series_one_param_exp2_f32_param_6,
	.param .u32 buff_averages_many_series_one_param_exp2_f32_param_7,
	.param .u64 .ptr .align 1 buff_averages_many_series_one_param_exp2_f32_param_8,
	.param .u64 .ptr .align 1 buff_averages_many_series_one_param_exp2_f32_param_9,
	.param .u64 .ptr .align 1 buff_averages_many_series_one_param_exp2_f32_param_10
)
{
	.reg .pred 	%p<12>;
	.reg .b32 	%r<29>;
	.reg .b32 	%f<102>;
	.reg .b64 	%rd<42>;

	ld.param.u64 	%rd5, [buff_averages_many_series_one_param_exp2_f32_param_1];
	ld.param.u32 	%r10, [buff_averages_many_series_one_param_exp2_f32_param_4];
	ld.param.u32 	%r11, [buff_averages_many_series_one_param_exp2_f32_param_5];
	ld.param.u32 	%r12, [buff_averages_many_series_one_param_exp2_f32_param_6];
	ld.param.u32 	%r13, [buff_averages_many_series_one_param_exp2_f32_param_7];
	ld.param.u64 	%rd8, [buff_averages_many_series_one_param_exp2_f32_param_8];
	ld.param.u64 	%rd9, [buff_averages_many_series_one_param_exp2_f32_param_9];
	ld.param.u64 	%rd10, [buff_averages_many_series_one_param_exp2_f32_param_10];
	cvta.to.global.u64 	%rd1, %rd10;
	cvta.to.global.u64 	%rd2, %rd9;
	mov.u32 	%r1, %ctaid.y;
	setp.ge.s32 	%p1, %r1, %r12;
	@%p1 bra 	$L__BB7_12;
	min.s32 	%r14, %r10, %r11;
	setp.lt.s32 	%p2, %r14, 1;
	@%p2 bra 	$L__BB7_12;
	cvta.to.global.u64 	%rd11, %rd8;
	mul.wide.u32 	%rd12, %r1, 4;
	add.s64 	%rd13, %rd11, %rd12;
	ld.global.nc.u32 	%r2, [%rd13];
	mov.u32 	%r15, %ctaid.x;
	mov.u32 	%r3, %ntid.x;
	mov.u32 	%r16, %tid.x;
	mad.lo.s32 	%r28, %r15, %r3, %r16;
	setp.ge.s32 	%p3, %r28, %r13;
	@%p3 bra 	$L__BB7_12;
	cvta.to.global.u64 	%rd3, %rd5;
	mov.u32 	%r17, %nctaid.x;
	mul.lo.s32 	%r5, %r17, %r3;
	add.s32 	%r18, %r11, %r2;
	add.s32 	%r6, %r18, -1;
$L__BB7_4:
	mad.lo.s32 	%r8, %r28, %r12, %r1;
	setp.ge.s32 	%p4, %r28, %r6;
	@%p4 bra 	$L__BB7_6;
	mul.wide.s32 	%rd36, %r8, 4;
	add.s64 	%rd37, %rd2, %rd36;
	mov.b32 	%r27, 2147483647;
	st.global.u32 	[%rd37], %r27;
	add.s64 	%rd38, %rd1, %rd36;
	st.global.u32 	[%rd38], %r27;
	bra.uni 	$L__BB7_11;
$L__BB7_6:
	ld.param.u64 	%rd41, [buff_averages_many_series_one_param_exp2_f32_param_3];
	ld.param.u64 	%rd40, [buff_averages_many_series_one_param_exp2_f32_param_2];
	ld.param.u64 	%rd39, [buff_averages_many_series_one_param_exp2_f32_param_0];
	add.s32 	%r19, %r28, 1;
	sub.s32 	%r20, %r19, %r10;
	max.s32 	%r21, %r20, 0;
	sub.s32 	%r22, %r19, %r11;
	max.s32 	%r23, %r22, 0;
	add.s32 	%r24, %r8, %r12;
	mad.lo.s32 	%r25, %r21, %r12, %r1;
	mad.lo.s32 	%r26, %r23, %r12, %r1;
	cvta.to.global.u64 	%rd14, %rd39;
	mul.wide.s32 	%rd15, %r24, 4;
	add.s64 	%rd16, %rd14, %rd15;
	ld.global.nc.f32 	%f14, [%rd16];
	add.s64 	%rd17, %rd3, %rd15;
	ld.global.nc.f32 	%f15, [%rd17];
	mul.wide.u32 	%rd18, %r25, 4;
	add.s64 	%rd19, %rd14, %rd18;
	ld.global.nc.f32 	%f16, [%rd19];
	add.s64 	%rd20, %rd3, %rd18;
	ld.global.nc.f32 	%f17, [%rd20];
	mul.wide.u32 	%rd21, %r26, 4;
	add.s64 	%rd22, %rd14, %rd21;
	ld.global.nc.f32 	%f18, [%rd22];
	add.s64 	%rd23, %rd3, %rd21;
	ld.global.nc.f32 	%f19, [%rd23];
	cvta.to.global.u64 	%rd24, %rd40;
	add.s64 	%rd25, %rd24, %rd15;
	ld.global.nc.f32 	%f20, [%rd25];
	cvta.to.global.u64 	%rd26, %rd41;
	add.s64 	%rd27, %rd26, %rd15;
	ld.global.nc.f32 	%f21, [%rd27];
	add.s64 	%rd28, %rd24, %rd18;
	ld.global.nc.f32 	%f22, [%rd28];
	add.s64 	%rd29, %rd26, %rd18;
	ld.global.nc.f32 	%f23, [%rd29];
	add.s64 	%rd30, %rd24, %rd21;
	ld.global.nc.f32 	%f24, [%rd30];
	add.s64 	%rd31, %rd26, %rd21;
	ld.global.nc.f32 	%f25, [%rd31];
	neg.f32 	%f26, %f16;
	sub.f32 	%f27, %f14, %f16;
	sub.f32 	%f28, %f27, %f14;
	sub.f32 	%f29, %f27, %f28;
	sub.f32 	%f30, %f14, %f29;
	sub.f32 	%f31, %f26, %f28;
	add.f32 	%f32, %f31, %f30;
	sub.f32 	%f33, %f15, %f17;
	add.f32 	%f34, %f33, %f32;
	add.f32 	%f1, %f27, %f34;
	sub.f32 	%f35, %f1, %f27;
	sub.f32 	%f36, %f1, %f35;
	sub.f32 	%f37, %f27, %f36;
	sub.f32 	%f38, %f34, %f35;
	add.f32 	%f2, %f38, %f37;
	neg.f32 	%f39, %f22;
	sub.f32 	%f40, %f20, %f22;
	sub.f32 	%f41, %f40, %f20;
	sub.f32 	%f42, %f40, %f41;
	sub.f32 	%f43, %f20, %f42;
	sub.f32 	%f44, %f39, %f41;
	add.f32 	%f45, %f44, %f43;
	sub.f32 	%f46, %f21, %f23;
	add.f32 	%f47, %f46, %f45;
	add.f32 	%f3, %f40, %f47;
	sub.f32 	%f48, %f3, %f40;
	sub.f32 	%f49, %f3, %f48;
	sub.f32 	%f50, %f40, %f49;
	sub.f32 	%f51, %f47, %f48;
	add.f32 	%f52, %f51, %f50;
	neg.f32 	%f53, %f18;
	sub.f32 	%f5, %f14, %f18;
	sub.f32 	%f54, %f5, %f14;
	sub.f32 	%f55, %f5, %f54;
	sub.f32 	%f56, %f14, %f55;
	sub.f32 	%f57, %f53, %f54;
	add.f32 	%f58, %f57, %f56;
	sub.f32 	%f59, %f15, %f19;
	add.f32 	%f6, %f59, %f58;
	neg.f32 	%f60, %f24;
	sub.f32 	%f61, %f20, %f24;
	sub.f32 	%f62, %f61, %f20;
	sub.f32 	%f63, %f61, %f62;
	sub.f32 	%f64, %f20, %f63;
	sub.f32 	%f65, %f60, %f62;
	add.f32 	%f66, %f65, %f64;
	sub.f32 	%f67, %f21, %f25;
	add.f32 	%f68, %f67, %f66;
	add.f32 	%f7, %f61, %f68;
	sub.f32 	%f69, %f7, %f61;
	sub.f32 	%f70, %f7, %f69;
	sub.f32 	%f71, %f61, %f70;
	sub.f32 	%f72, %f68, %f69;
	add.f32 	%f8, %f72, %f71;
	setp.eq.f32 	%p5, %f3, 0f00000000;
	setp.eq.f32 	%p6, %f52, 0f00000000;
	and.pred  	%p7, %p5, %p6;
	mov.f32 	%f100, 0f00000000;
	@%p7 bra 	$L__BB7_8;
	rcp.rn.f32 	%f73, %f3;
	mul.f32 	%f74, %f3, %f73;
	mov.f32 	%f75, 0f40000000;
	sub.f32 	%f76, %f75, %f74;
	fma.rn.f32 	%f77, %f73, %f76, 0f00000000;
	mul.f32 	%f78, %f1, %f77;
	neg.f32 	%f79, %f78;
	fma.rn.f32 	%f80, %f79, %f3, %f1;
	fma.rn.f32 	%f81, %f79, %f52, %f80;
	add.f32 	%f82, %f2, %f81;
	fma.rn.f32 	%f100, %f77, %f82, %f78;
$L__BB7_8:
	mul.wide.s32 	%rd32, %r8, 4;
	add.s64 	%rd33, %rd2, %rd32;
	st.global.f32 	[%rd33], %f100;
	setp.eq.f32 	%p8, %f7, 0f00000000;
	setp.eq.f32 	%p9, %f8, 0f00000000;
	and.pred  	%p10, %p8, %p9;
	mov.f32 	%f101, 0f00000000;
	@%p10 bra 	$L__BB7_10;
	add.f32 	%f84, %f5, %f6;
	sub.f32 	%f85, %f84, %f5;
	rcp.rn.f32 	%f86, %f7;
	mul.f32 	%f87, %f7, %f86;
	mov.f32 	%f88, 0f40000000;
	sub.f32 	%f89, %f88, %f87;
	fma.rn.f32 	%f90, %f86, %f89, 0f00000000;
	mul.f32 	%f91, %f84, %f90;
	neg.f32 	%f92, %f91;
	fma.rn.f32 	%f93, %f92, %f7, %f84;
	fma.rn.f32 	%f94, %f92, %f8, %f93;
	sub.f32 	%f95, %f6, %f85;
	sub.f32 	%f96, %f84, %f85;
	sub.f32 	%f97, %f5, %f96;
	add.f32 	%f98, %f95, %f97;
	add.f32 	%f99, %f98, %f94;
	fma.rn.f32 	%f101, %f90, %f99, %f91;
$L__BB7_10:
	add.s64 	%rd35, %rd1, %rd32;
	st.global.f32 	[%rd35], %f101;
$L__BB7_11:
	add.s32 	%r28, %r28, %r5;
	setp.lt.s32 	%p11, %r28, %r13;
	@%p11 bra 	$L__BB7_4;
$L__BB7_12:
	ret;

}


// ===== COMPILED SASS (sm_100) =====

	.target	sm_100

	.elftype	@"ET_EXEC"


//--------------------- .note.nv.tkinfo           --------------------------
	.section	.note.nv.tkinfo,"",@"SHT_NOTE"
	.sectionflags	@"SHF_NOTE_NV_TKINFO"
	.tkinfo
        /*0018*/ 	.word	0x00000002
        /*0030*/ 	.string	""
        /*0030*/ 	.string	"ptxas"
        /*0030*/ 	.string	"Cuda compilation tools, release 13.0, V13.0.88"
        /*0030*/ 	.string	"Build cuda_13.0.r13.0/compiler.36424714_0"
        /*0030*/ 	.string	"-arch sm_100 -m 64 "



//--------------------- .note.nv.cuinfo           --------------------------
	.section	.note.nv.cuinfo,"",@"SHT_NOTE"
	.sectionflags	@"SHF_NOTE_NV_CUINFO"
        /*0018*/ 	.short	0x0002
        /*001a*/ 	.short	0x0064
        /*001c*/ 	.short	0x0082
	.zero		2


//--------------------- .nv.info                  --------------------------
	.section	.nv.info,"",@"SHT_CUDA_INFO"
	.align	4


	//----- nvinfo : EIATTR_REGCOUNT
	.align		4
        /*0000*/ 	.byte	0x04, 0x2f
        /*0002*/ 	.short	(.L_1 - .L_0)
	.align		4
.L_0:
        /*0004*/ 	.word	index@(buff_averages_batch_prefix_f32)
        /*0008*/ 	.word	0x0000001f


	//----- nvinfo : EIATTR_FRAME_SIZE
	.align		4
.L_1:
        /*000c*/ 	.byte	0x04, 0x11
        /*000e*/ 	.short	(.L_3 - .L_2)
	.align		4
.L_2:
        /*0010*/ 	.word	index@($__internal_7_$__cuda_sm20_rcp_rn_f32_slowpath)
        /*0014*/ 	.word	0x00000000


	//----- nvinfo : EIATTR_FRAME_SIZE
	.align		4
.L_3:
        /*0018*/ 	.byte	0x04, 0x11
        /*001a*/ 	.short	(.L_5 - .L_4)
	.align		4
.L_4:
        /*001c*/ 	.word	index@(buff_averages_batch_prefix_f32)
        /*0020*/ 	.word	0x00000000


	//----- nvinfo : EIATTR_REGCOUNT
	.align		4
.L_5:
        /*0024*/ 	.byte	0x04, 0x2f
        /*0026*/ 	.short	(.L_7 - .L_6)
	.align		4
.L_6:
        /*0028*/ 	.word	index@(buff_averages_batch_prefix_tiled_f32_tile128)
        /*002c*/ 	.word	0x00000014


	//----- nvinfo : EIATTR_FRAME_SIZE
	.align		4
.L_7:
        /*0030*/ 	.byte	0x04, 0x11
        /*0032*/ 	.short	(.L_9 - .L_8)
	.align		4
.L_8:
        /*0034*/ 	.word	index@($__internal_6_$__cuda_sm20_rcp_rn_f32_slowpath)
        /*0038*/ 	.word	0x00000000


	//----- nvinfo : EIATTR_FRAME_SIZE
	.align		4
.L_9:
        /*003c*/ 	.byte	0x04, 0x11
        /*003e*/ 	.short	(.L_11 - .L_10)
	.align		4
.L_10:
        /*0040*/ 	.word	index@(buff_averages_batch_prefix_tiled_f32_tile128)
        /*0044*/ 	.word	0x00000000


	//----- nvinfo : EIATTR_REGCOUNT
	.align		4
.L_11:
        /*0048*/ 	.byte	0x04, 0x2f
        /*004a*/ 	.short	(.L_13 - .L_12)
	.align		4
.L_12:
        /*004c*/ 	.word	index@(buff_averages_batch_prefix_tiled_f32_tile256)
        /*0050*/ 	.word	0x00000014


	//----- nvinfo : EIATTR_FRAME_SIZE
	.align		4
.L_13:
        /*0054*/ 	.byte	0x04, 0x11
        /*0056*/ 	.short	(.L_15 - .L_14)
	.align		4
.L_14:
        /*0058*/ 	.word	index@($__internal_5_$__cuda_sm20_rcp_rn_f32_slowpath)
        /*005c*/ 	.word	0x00000000


	//----- nvinfo : EIATTR_FRAME_SIZE
	.align		4
.L_15:
        /*0060*/ 	.byte	0x04, 0x11
        /*0062*/ 	.short	(.L_17 - .L_16)
	.align		4
.L_16:
        /*0064*/ 	.word	index@(buff_averages_batch_prefix_tiled_f32_tile256)
        /*0068*/ 	.word	0x00000000


	//----- nvinfo : EIATTR_REGCOUNT
	.align		4
.L_17:
        /*006c*/ 	.byte	0x04, 0x2f
        /*006e*/ 	.short	(.L_19 - .L_18)
	.align		4
.L_18:
        /*0070*/ 	.word	index@(buff_averages_many_series_one_param_f32)
        /*0074*/ 	.word	0x00000020


	//----- nvinfo : EIATTR_FRAME_SIZE
	.align		4
.L_19:
        /*0078*/ 	.byte	0x04, 0x11
        /*007a*/ 	.short	(.L_21 - .L_20)
	.align		4
.L_20:
        /*007c*/ 	.word	index@($__internal_4_$__cuda_sm20_rcp_rn_f32_slowpath)
        /*0080*/ 	.word	0x00000000


	//----- nvinfo : EIATTR_FRAME_SIZE
	.align		4
.L_21:
        /*0084*/ 	.byte	0x04, 0x11
        /*0086*/ 	.short	(.L_23 - .L_22)
	.align		4
.L_22:
        /*0088*/ 	.word	index@(buff_averages_many_series_one_param_f32)
        /*008c*/ 	.word	0x00000000


	//----- nvinfo : EIATTR_REGCOUNT
	.align		4
.L_23:
        /*0090*/ 	.byte	0x04, 0x2f
        /*0092*/ 	.short	(.L_25 - .L_24)
	.align		4
.L_24:
        /*0094*/ 	.word	index@(buff_averages_many_series_one_param_tiled2d_f32_tx128_ty2)
        /*0098*/ 	.word	0x00000018


	//----- nvinfo : EIATTR_FRAME_SIZE
	.align		4
.L_25:
        /*009c*/ 	.byte	0x04, 0x11
        /*009e*/ 	.short	(.L_27 - .L_26)
	.align		4
.L_26:
        /*00a0*/ 	.word	index@($__internal_3_$__cuda_sm20_rcp_rn_f32_slowpath)
        /*00a4*/ 	.word	0x00000000


	//----- nvinfo : EIATTR_FRAME_SIZE
	.align		4
.L_27:
        /*00a8*/ 	.byte	0x04, 0x11
        /*00aa*/ 	.short	(.L_29 - .L_28)
	.align		4
.L_28:
        /*00ac*/ 	.word	index@(buff_averages_many_series_one_param_tiled2d_f32_tx128_ty2)
        /*00b0*/ 	.word	0x00000000


	//----- nvinfo : EIATTR_REGCOUNT
	.align		4
.L_29:
        /*00b4*/ 	.byte	0x04, 0x2f
        /*00b6*/ 	.short	(.L_31 - .L_30)
	.align		4
.L_30:
        /*00b8*/ 	.word	index@(buff_averages_many_series_one_param_tiled2d_f32_tx128_ty4)
        /*00bc*/ 	.word	0x00000018


	//----- nvinfo : EIATTR_FRAME_SIZE
	.align		4
.L_31:
        /*00c0*/ 	.byte	0x04, 0x11
        /*00c2*/ 	.short	(.L_33 - .L_32)
	.align		4
.L_32:
        /*00c4*/ 	.word	index@($__internal_2_$__cuda_sm20_rcp_rn_f32_slowpath)
        /*00c8*/ 	.word	0x00000000


	//----- nvinfo : EIATTR_FRAME_SIZE
	.align		4
.L_33:
        /*00cc*/ 	.byte	0x04, 0x11
        /*00ce*/ 	.short	(.L_35 - .L_34)
	.align		4
.L_34:
        /*00d0*/ 	.word	index@(buff_averages_many_series_one_param_tiled2d_f32_tx128_ty4)
        /*00d4*/ 	.word	0x00000000


	//----- nvinfo : EIATTR_REGCOUNT
	.align		4
.L_35:
        /*00d8*/ 	.byte	0x04, 0x2f
        /*00da*/ 	.short	(.L_37 - .L_36)
	.align		4
.L_36:
        /*00dc*/ 	.word	index@(buff_averages_batch_prefix_exp2_f32)
        /*00e0*/ 	.word	0x00000020


	//----- nvinfo : EIATTR_FRAME_SIZE
	.align		4
.L_37:
        /*00e4*/ 	.byte	0x04, 0x11
        /*00e6*/ 	.short	(.L_39 - .L_38)
	.align		4
.L_38:
        /*00e8*/ 	.word	index@($__internal_1_$__cuda_sm20_rcp_rn_f32_slowpath)
        /*00ec*/ 	.word	0x00000000


	//----- nvinfo : EIATTR_FRAME_SIZE
	.align		4
.L_39:
        /*00f0*/ 	.byte	0x04, 0x11
        /*00f2*/ 	.short	(.L_41 - .L_40)
	.align		4
.L_40:
        /*00f4*/ 	.word	index@(buff_averages_batch_prefix_exp2_f32)
        /*00f8*/ 	.word	0x00000000


	//----- nvinfo : EIATTR_REGCOUNT
	.align		4
.L_41:
        /*00fc*/ 	.byte	0x04, 0x2f
        /*00fe*/ 	.short	(.L_43 - .L_42)
	.align		4
.L_42:
        /*0100*/ 	.word	index@(buff_averages_many_series_one_param_exp2_f32)
        /*0104*/ 	.word	0x00000020


	//----- nvinfo : EIATTR_FRAME_SIZE
	.align		4
.L_43:
        /*0108*/ 	.byte	0x04, 0x11
        /*010a*/ 	.short	(.L_45 - .L_44)
	.align		4
.L_44:
        /*010c*/ 	.word	index@($__internal_0_$__cuda_sm20_rcp_rn_f32_slowpath)
        /*0110*/ 	.word	0x00000000


	//----- nvinfo : EIATTR_FRAME_SIZE
	.align		4
.L_45:
        /*0114*/ 	.byte	0x04, 0x11
        /*0116*/ 	.short	(.L_47 - .L_46)
	.align		4
.L_46:
        /*0118*/ 	.word	index@(buff_averages_many_series_one_param_exp2_f32)
        /*011c*/ 	.word	0x00000000


	//----- nvinfo : EIATTR_MIN_STACK_SIZE
	.align		4
.L_47:
        /*0120*/ 	.byte	0x04, 0x12
        /*0122*/ 	.short	(.L_49 - .L_48)
	.align		4
.L_48:
        /*0124*/ 	.word	index@(buff_averages_many_series_one_param_exp2_f32)
        /*0128*/ 	.word	0x00000000


	//----- nvinfo : EIATTR_MIN_STACK_SIZE
	.align		4
.L_49:
        /*012c*/ 	.byte	0x04, 0x12
        /*012e*/ 	.short	(.L_51 - .L_50)
	.align		4
.L_50:
        /*0130*/ 	.word	index@(buff_averages_batch_prefix_exp2_f32)
        /*0134*/ 	.word	0x00000000


	//----- nvinfo : EIATTR_MIN_STACK_SIZE
	.align		4
.L_51:
        /*0138*/ 	.byte	0x04, 0x12
        /*013a*/ 	.short	(.L_53 - .L_52)
	.align		4
.L_52:
        /*013c*/ 	.word	index@(buff_averages_many_series_one_param_tiled2d_f32_tx128_ty4)
        /*0140*/ 	.word	0x00000000


	//----- nvinfo : EIATTR_MIN_STACK_SIZE
	.align		4
.L_53:
        /*0144*/ 	.byte	0x04, 0x12
        /*0146*/ 	.short	(.L_55 - .L_54)
	.align		4
.L_54:
        /*0148*/ 	.word	index@(buff_averages_many_series_one_param_tiled2d_f32_tx128_ty2)
        /*014c*/ 	.word	0x00000000


	//----- nvinfo : EIATTR_MIN_STACK_SIZE
	.align		4
.L_55:
        /*0150*/ 	.byte	0x04, 0x12
        /*0152*/ 	.short	(.L_57 - .L_56)
	.align		4
.L_56:
        /*0154*/ 	.word	index@(buff_averages_many_series_one_param_f32)
        /*0158*/ 	.word	0x00000000


	//----- nvinfo : EIATTR_MIN_STACK_SIZE
	.align		4
.L_57:
        /*015c*/ 	.byte	0x04, 0x12
        /*015e*/ 	.short	(.L_59 - .L_58)
	.align		4
.L_58:
        /*0160*/ 	.word	index@(buff_averages_batch_prefix_tiled_f32_tile256)
        /*0164*/ 	.word	0x00000000


	//----- nvinfo : EIATTR_MIN_STACK_SIZE
	.align		4
.L_59:
        /*0168*/ 	.byte	0x04, 0x12
        /*016a*/ 	.short	(.L_61 - .L_60)
	.align		4
.L_60:
        /*016c*/ 	.word	index@(buff_averages_batch_prefix_tiled_f32_tile128)
        /*0170*/ 	.word	0x00000000


	//----- nvinfo : EIATTR_MIN_STACK_SIZE
	.align		4
.L_61:
        /*0174*/ 	.byte	0x04, 0x12
        /*0176*/ 	.short	(.L_63 - .L_62)
	.align		4
.L_62:
        /*0178*/ 	.word	index@(buff_averages_batch_prefix_f32)
        /*017c*/ 	.word	0x00000000
.L_63:


//--------------------- .nv.compat                --------------------------
	.section	.nv.compat,"",@"SHT_CUDA_COMPAT_INFO"
	.align	4
        /*0000*/ 	.byte	0x02, 0x09, 0x00, 0x00, 0x02, 0x02, 0x01, 0x00, 0x02, 0x05, 0x05, 0x00, 0x03, 0x07, 0x01, 0x01
        /*0010*/ 	.byte	0x02, 0x03, 0x00, 0x00, 0x02, 0x06, 0x01, 0x00, 0x04, 0x0b, 0x08, 0x00, 0x09, 0x00, 0x00, 0x00
        /*0020*/ 	.byte	0x00, 0x00, 0x00, 0x00


//--------------------- .nv.info.buff_averages_many_series_one_param_exp2_f32 --------------------------
	.section	.nv.info.buff_averages_many_series_one_param_exp2_f32,"",@"SHT_CUDA_INFO"
	.sectionflags	@""
	.align	4


	//----- nvinfo : EIATTR_CUDA_API_VERSION
	.align		4
        /*0000*/ 	.byte	0x04, 0x37
        /*0002*/ 	.short	(.L_65 - .L_64)
.L_64:
        /*0004*/ 	.word	0x00000082


	//----- nvinfo : EIATTR_KPARAM_INFO
	.align		4
.L_65:
        /*0008*/ 	.byte	0x04, 0x17
        /*000a*/ 	.short	(.L_67 - .L_66)
.L_66:
        /*000c*/ 	.word	0x00000000
        /*0010*/ 	.short	0x000a
        /*0012*/ 	.short	0x0040
        /*0014*/ 	.byte	0x00, 0xf5, 0x21, 0x00


	//----- nvinfo : EIATTR_KPARAM_INFO
	.align		4
.L_67:
        /*0018*/ 	.byte	0x04, 0x17
        /*001a*/ 	.short	(.L_69 - .L_68)
.L_68:
        /*001c*/ 	.word	0x00000000
        /*0020*/ 	.short	0x0009
        /*0022*/ 	.short	0x0038
        /*0024*/ 	.byte	0x00, 0xf5, 0x21, 0x00


	//----- nvinfo : EIATTR_KPARAM_INFO
	.align		4
.L_69:
        /*0028*/ 	.byte	0x04, 0x17
        /*002a*/ 	.short	(.L_71 - .L_70)
.L_70:
        /*002c*/ 	.word	0x00000000
        /*0030*/ 	.short	0x0008
        /*0032*/ 	.short	0x0030
        /*0034*/ 	.byte	0x00, 0xf5, 0x21, 0x00


	//----- nvinfo : EIATTR_KPARAM_INFO
	.align		4
.L_71:
        /*0038*/ 	.byte	0x04, 0x17
        /*003a*/ 	.short	(.L_73 - .L_72)
.L_72:
        /*003c*/ 	.word	0x00000000
        /*0040*/ 	.short	0x0007
        /*0042*/ 	.short	0x002c
        /*0044*/ 	.byte	0x00, 0xf0, 0x11, 0x00


	//----- nvinfo : EIATTR_KPARAM_INFO
	.align		4
.L_73:
        /*0048*/ 	.byte	0x04, 0x17
        /*004a*/ 	.short	(.L_75 - .L_74)
.L_74:
        /*004c*/ 	.word	0x00000000
        /*0050*/ 	.short	0x0006
        /*0052*/ 	.short	0x0028
        /*0054*/ 	.byte	0x00, 0xf0, 0x11, 0x00


	//----- nvinfo : EIATTR_KPARAM_INFO
	.align		4
.L_75:
        /*0058*/ 	.byte	0x04, 0x17
        /*005a*/ 	.short	(.L_77 - .L_76)
.L_76:
        /*005c*/ 	.word	0x00000000
        /*0060*/ 	.short	0x0005
        /*0062*/ 	.short	0x0024
        /*0064*/ 	.byte	0x00, 0xf0, 0x11, 0x00


	//----- nvinfo : EIATTR_KPARAM_INFO
	.align		4
.L_77:
        /*0068*/ 	.byte	0x04, 0x17
        /*006a*/ 	.short	(.L_79 - .L_78)
.L_78:
        /*006c*/ 	.word	0x00000000
        /*0070*/ 	.short	0x0004
        /*0072*/ 	.short	0x0020
        /*0074*/ 	.byte	0x00, 0xf0, 0x11, 0x00


	//----- nvinfo : EIATTR_KPARAM_INFO
	.align		4
.L_79:
        /*0078*/ 	.byte	0x04, 0x17
        /*007a*/ 	.short	(.L_81 - .L_80)
.L_80:
        /*007c*/ 	.word	0x00000000
        /*0080*/ 	.short	0x0003
        /*0082*/ 	.short	0x0018
        /*0084*/ 	.byte	0x00, 0xf5, 0x21, 0x00


	//----- nvinfo : EIATTR_KPARAM_INFO
	.align		4
.L_81:
        /*0088*/ 	.byte	0x04, 0x17
        /*008a*/ 	.short	(.L_83 - .L_82)
.L_82:
        /*008c*/ 	.word	0x00000000
        /*0090*/ 	.short	0x0002
        /*0092*/ 	.short	0x0010
        /*0094*/ 	.byte	0x00, 0xf5, 0x21, 0x00


	//----- nvinfo : EIATTR_KPARAM_INFO
	.align		4
.L_83:
        /*0098*/ 	.byte	0x04, 0x17
        /*009a*/ 	.short	(.L_85 - .L_84)
.L_84:
        /*009c*/ 	.word	0x00000000
        /*00a0*/ 	.short	0x0001
        /*00a2*/ 	.short	0x0008
        /*00a4*/ 	.byte	0x00, 0xf5, 0x21, 0x00


	//----- nvinfo : EIATTR_KPARAM_INFO
	.align		4
.L_85:
        /*00a8*/ 	.byte	0x04, 0x17
        /*00aa*/ 	.short	(.L_87 - .L_86)
.L_86:
        /*00ac*/ 	.word	0x00000000
        /*00b0*/ 	.short	0x0000
        /*00b2*/ 	.short	0x0000
        /*00b4*/ 	.byte	0x00, 0xf5, 0x21, 0x00


	//----- nvinfo : EIATTR_SPARSE_MMA_MASK
	.align		4
.L_87:
        /*00b8*/ 	.byte	0x03, 0x50
        /*00ba*/ 	.short	0x0000


	//----- nvinfo : EIATTR_MAXREG_COUNT
	.align		4
        /*00bc*/ 	.byte	0x03, 0x1b
        /*00be*/ 	.short	0x00ff


	//----- nvinfo : EIATTR_MERCURY_ISA_VERSION
	.align		4
        /*00c0*/ 	.byte	0x03, 0x5f
        /*00c2*/ 	.short	0x0101


	//----- nvinfo : EIATTR_VRC_CTA_INIT_COUNT
	.align		4
        /*00c4*/ 	.byte	0x02, 0x4a
	.zero		1
	.zero		1


	//----- nvinfo : EIATTR_EXIT_INSTR_OFFSETS
	.align		4
        /*00c8*/ 	.byte	0x04, 0x1c
        /*00ca*/ 	.short	(.L_89 - .L_88)


	//   ....[0]....
.L_88:
        /*00cc*/ 	.word	0x00000040


	//   ....[1]....
        /*00d0*/ 	.word	0x00000080


	//   ....[2]....
        /*00d4*/ 	.word	0x000000f0


	//   ....[3]....
        /*00d8*/ 	.word	0x00000c10


	//----- nvinfo : EIATTR_CRS_STACK_SIZE
	.align		4
.L_89:
        /*00dc*/ 	.byte	0x04, 0x1e
        /*00de*/ 	.short	(.L_91 - .L_90)
.L_90:
        /*00e0*/ 	.word	0x00000000


	//----- nvinfo : EIATTR_CBANK_PARAM_SIZE
	.align		4
.L_91:
        /*00e4*/ 	.byte	0x03, 0x19
        /*00e6*/ 	.short	0x0048


	//----- nvinfo : EIATTR_PARAM_CBANK
	.align		4
        /*00e8*/ 	.byte	0x04, 0x0a
        /*00ea*/ 	.short	(.L_93 - .L_92)
	.align		4
.L_92:
        /*00ec*/ 	.word	index@(.nv.constant0.buff_averages_many_series_one_param_exp2_f32)
        /*00f0*/ 	.short	0x0380
        /*00f2*/ 	.short	0x0048


	//----- nvinfo : EIATTR_SW_WAR
	.align		4
.L_93:
        /*00f4*/ 	.byte	0x04, 0x36
        /*00f6*/ 	.short	(.L_95 - .L_94)
.L_94:
        /*00f8*/ 	.word	0x00000008
.L_95:


//--------------------- .nv.info.buff_averages_batch_prefix_exp2_f32 --------------------------
	.section	.nv.info.buff_averages_batch_prefix_exp2_f32,"",@"SHT_CUDA_INFO"
	.sectionflags	@""
	.align	4


	//----- nvinfo : EIATTR_CUDA_API_VERSION
	.align		4
        /*0000*/ 	.byte	0x04, 0x37
        /*0002*/ 	.short	(.L_97 - .L_96)
.L_96:
        /*0004*/ 	.word	0x00000082


	//----- nvinfo : EIATTR_KPARAM_INFO
	.align		4
.L_97:
        /*0008*/ 	.byte	0x04, 0x17
        /*000a*/ 	.short	(.L_99 - .L_98)
.L_98:
        /*000c*/ 	.word	0x00000000
        /*0010*/ 	.short	0x000a
        /*0012*/ 	.short	0x0048
        /*0014*/ 	.byte	0x00, 0xf5, 0x21, 0x00


	//----- nvinfo : EIATTR_KPARAM_INFO
	.align		4
.L_99:
        /*0018*/ 	.byte	0x04, 0x17
        /*001a*/ 	.short	(.L_101 - .L_100)
.L_100:
        /*001c*/ 	.word	0x00000000
        /*0020*/ 	.short	0x0009
        /*0022*/ 	.short	0x0040
        /*0024*/ 	.byte	0x00, 0xf5, 0x21, 0x00


	//----- nvinfo : EIATTR_KPARAM_INFO
	.align		4
.L_101:
        /*0028*/ 	.byte	0x04, 0x17
        /*002a*/ 	.short	(.L_103 - .L_102)
.L_102:
        /*002c*/ 	.word	0x00000000
        /*0030*/ 	.short	0x0008
        /*0032*/ 	.short	0x0038
        /*0034*/ 	.byte	0x00, 0xf0, 0x11, 0x00


	//----- nvinfo : EIATTR_KPARAM_INFO
	.align		4
.L_103:
        /*0038*/ 	.byte	0x04, 0x17
        /*003a*/ 	.short	(.L_105 - .L_104)
.L_104:
        /*003c*/ 	.word	0x00000000
        /*0040*/ 	.short	0x0007
        /*0042*/ 	.short	0x0030
        /*0044*/ 	.byte	0x00, 0xf5, 0x21, 0x00


	//----- nvinfo : EIATTR_KPARAM_INFO
	.align		4
.L_105:
        /*0048*/ 	.byte	0x04, 0x17
        /*004a*/ 	.short	(.L_107 - .L_106)
.L_106:
        /*004c*/ 	.word	0x00000000
        /*0050*/ 	.short	0x0006
        /*0052*/ 	.short	0x0028
        /*0054*/ 	.byte	0x00, 0xf5, 0x21, 0x00


	//----- nvinfo : EIATTR_KPARAM_INFO
	.align		4
.L_107:
        /*0058*/ 	.byte	0x04, 0x17
        /*005a*/ 	.short	(.L_109 - .L_108)
.L_108:
        /*005c*/ 	.word	0x00000000
        /*0060*/ 	.short	0x0005
        /*0062*/ 	.short	0x0024
        /*0064*/ 	.byte	0x00, 0xf0, 0x11, 0x00


	//----- nvinfo : EIATTR_KPARAM_INFO
	.align		4
.L_109:
        /*0068*/ 	.byte	0x04, 0x17
        /*006a*/ 	.short	(.L_111 - .L_110)
.L_110:
        /*006c*/ 	.word	0x00000000
        /*0070*/ 	.short	0x0004
        /*0072*/ 	.short	0x0020
        /*0074*/ 	.byte	0x00, 0xf0, 0x11, 0x00


	//----- nvinfo : EIATTR_KPARAM_INFO
	.align		4
.L_111:
        /*0078*/ 	.byte	0x04, 0x17
        /*007a*/ 	.short	(.L_113 - .L_112)
.L_112:
        /*007c*/ 	.word	0x00000000
        /*0080*/ 	.short	0x0003
        /*0082*/ 	.short	0x0018
        /*0084*/ 	.byte	0x00, 0xf5, 0x21, 0x00


	//----- nvinfo : EIATTR_KPARAM_INFO
	.align		4
.L_113:
        /*0088*/ 	.byte	0x04, 0x17
        /*008a*/ 	.short	(.L_115 - .L_114)
.L_114:
        /*008c*/ 	.word	0x00000000
        /*0090*/ 	.short	0x0002
        /*0092*/ 	.short	0x0010
        /*0094*/ 	.byte	0x00, 0xf5, 0x21, 0x00


	//----- nvinfo : EIATTR_KPARAM_INFO
	.align		4
.L_115:
        /*0098*/ 	.byte	0x04, 0x17
        /*009a*/ 	.short	(.L_117 - .L_116)
.L_116:
        /*009c*/ 	.word	0x00000000
        /*00a0*/ 	.short	0x0001
        /*00a2*/ 	.short	0x0008
        /*00a4*/ 	.byte	0x00, 0xf5, 0x21, 0x00


	//----- nvinfo : EIATTR_KPARAM_INFO
	.align		4
.L_117:
        /*00a8*/ 	.byte	0x04, 0x17
        /*00aa*/ 	.short	(.L_119 - .L_118)
.L_118:
        /*00ac*/ 	.word	0x00000000
        /*00b0*/ 	.short	0x0000
        /*00b2*/ 	.short	0x0000
        /*00b4*/ 	.byte	0x00, 0xf5, 0x21, 0x00


	//----- nvinfo : EIATTR_SPARSE_MMA_MASK
	.align		4
.L_119:
        /*00b8*/ 	.byte	0x03, 0x50
        /*00ba*/ 	.short	0x0000


	//----- nvinfo : EIATTR_MAXREG_COUNT
	.align		4
        /*00bc*/ 	.byte	0x03, 0x1b
        /*00be*/ 	.short	0x00ff


	//----- nvinfo : EIATTR_MERCURY_ISA_VERSION
	.align		4
        /*00c0*/ 	.byte	0x03, 0x5f
        /*00c2*/ 	.short	0x0101


	//----- nvinfo : EIATTR_VRC_CTA_INIT_COUNT
	.align		4
        /*00c4*/ 	.byte	0x02, 0x4a
	.zero		1
	.zero		1


	//----- nvinfo : EIATTR_EXIT_INSTR_OFFSETS
	.align		4
        /*00c8*/ 	.byte	0x04, 0x1c
        /*00ca*/ 	.short	(.L_121 - .L_120)


	//   ....[0]....
.L_120:
        /*00cc*/ 	.word	0x00000040


	//   ....[1]....
        /*00d0*/ 	.word	0x000000e0


	//   ....[2]....
        /*00d4*/ 	.word	0x00000150


	//   ....[3]....
        /*00d8*/ 	.word	0x00000b80


	//----- nvinfo : EIATTR_CRS_STACK_SIZE
	.align		4
.L_121:
        /*00dc*/ 	.byte	0x04, 0x1e
        /*00de*/ 	.short	(.L_123 - .L_122)
.L_122:
        /*00e0*/ 	.word	0x00000000


	//----- nvinfo : EIATTR_CBANK_PARAM_SIZE
	.align		4
.L_123:
        /*00e4*/ 	.byte	0x03, 0x19
        /*00e6*/ 	.short	0x0050


	//----- nvinfo : EIATTR_PARAM_CBANK
	.align		4
        /*00e8*/ 	.byte	0x04, 0x0a
        /*00ea*/ 	.short	(.L_125 - .L_124)
	.align		4
.L_124:
        /*00ec*/ 	.word	index@(.nv.constant0.buff_averages_batch_prefix_exp2_f32)
        /*00f0*/ 	.short	0x0380
        /*00f2*/ 	.short	0x0050


	//----- nvinfo : EIATTR_SW_WAR
	.align		4
.L_125:
        /*00f4*/ 	.byte	0x04, 0x36
        /*00f6*/ 	.short	(.L_127 - .L_126)
.L_126:
        /*00f8*/ 	.word	0x00000008
.L_127:


//--------------------- .nv.info.buff_averages_many_series_one_param_tiled2d_f32_tx128_ty4 --------------------------
	.section	.nv.info.buff_averages_many_series_one_param_tiled2d_f32_tx128_ty4,"",@"SHT_CUDA_INFO"
	.sectionflags	@""
	.align	4


	//----- nvinfo : EIATTR_CUDA_API_VERSION
	.align		4
        /*0000*/ 	.byte	0x04, 0x37
        /*0002*/ 	.short	(.L_129 - .L_128)
.L_128:
        /*0004*/ 	.word	0x00000082


	//----- nvinfo : EIATTR_KPARAM_INFO
	.align		4
.L_129:
        /*0008*/ 	.byte	0x04, 0x17
        /*000a*/ 	.short	(.L_131 - .L_130)
.L_130:
        /*000c*/ 	.word	0x00000000
        /*0010*/ 	.short	0x0008
        /*0012*/ 	.short	0x0030
        /*0014*/ 	.byte	0x00, 0xf5, 0x21, 0x00


	//----- nvinfo : EIATTR_KPARAM_INFO
	.align		4
.L_131:
        /*0018*/ 	.byte	0x04, 0x17
        /*001a*/ 	.short	(.L_133 - .L_132)
.L_132:
        /*001c*/ 	.word	0x00000000
        /*0020*/ 	.short	0x0007
        /*0022*/ 	.short	0x0028
        /*0024*/ 	.byte	0x00, 0xf5, 0x21, 0x00


	//----- nvinfo : EIATTR_KPARAM_INFO
	.align		4
.L_133:
        /*0028*/ 	.byte	0x04, 0x17
        /*002a*/ 	.short	(.L_135 - .L_134)
.L_134:
        /*002c*/ 	.word	0x00000000
        /*0030*/ 	.short	0x0006
        /*0032*/ 	.short	0x0020
        /*0034*/ 	.byte	0x00, 0xf5, 0x21, 0x00


	//----- nvinfo : EIATTR_KPARAM_INFO
	.align		4
.L_135:
        /*0038*/ 	.byte	0x04, 0x17
        /*003a*/ 	.short	(.L_137 - .L_136)
.L_136:
        /*003c*/ 	.word	0x00000000
        /*0040*/ 	.short	0x0005
        /*0042*/ 	.short	0x001c
        /*0044*/ 	.byte	0x00, 0xf0, 0x11, 0x00


	//----- nvinfo : EIATTR_KPARAM_INFO
	.align		4
.L_137:
        /*0048*/ 	.byte	0x04, 0x17
        /*004a*/ 	.short	(.L_139 - .L_138)
.L_138:
        /*004c*/ 	.word	0x00000000
        /*0050*/ 	.short	0x0004
        /*0052*/ 	.short	0x0018
        /*0054*/ 	.byte	0x00, 0xf0, 0x11, 0x00


	//----- nvinfo : EIATTR_KPARAM_INFO
	.align		4
.L_139:
        /*0058*/ 	.byte	0x04, 0x17
        /*005a*/ 	.short	(.L_141 - .L_140)
.L_140:
        /*005c*/ 	.word	0x00000000
        /*0060*/ 	.short	0x0003
        /*0062*/ 	.short	0x0014
        /*0064*/ 	.byte	0x00, 0xf0, 0x11, 0x00


	//----- nvinfo : EIATTR_KPARAM_INFO
	.align		4
.L_141:
        /*0068*/ 	.byte	0x04, 0x17
        /*006a*/ 	.short	(.L_143 - .L_142)
.L_142:
        /*006c*/ 	.word	0x00000000
        /*0070*/ 	.short	0x0002
        /*0072*/ 	.short	0x0010
        /*0074*/ 	.byte	0x00, 0xf0, 0x11, 0x00


	//----- nvinfo : EIATTR_KPARAM_INFO
	.align		4
.L_143:
        /*0078*/ 	.byte	0x04, 0x17
        /*007a*/ 	.short	(.L_145 - .L_144)
.L_144:
        /*007c*/ 	.word	0x00000000
        /*0080*/ 	.short	0x0001
        /*0082*/ 	.short	0x0008
        /*0084*/ 	.byte	0x00, 0xf5, 0x21, 0x00


	//----- nvinfo : EIATTR_KPARAM_INFO
	.align		4
.L_145:
        /*0088*/ 	.byte	0x04, 0x17
        /*008a*/ 	.short	(.L_147 - .L_146)
.L_146:
        /*008c*/ 	.word	0x00000000
        /*0090*/ 	.short	0x0000
        /*0092*/ 	.short	0x0000
        /*0094*/ 	.byte	0x00, 0xf5, 0x21, 0x00


	//----- nvinfo : EIATTR_SPARSE_MMA_MASK
	.align		4
.L_147:
        /*0098*/ 	.byte	0x03, 0x50
        /*009a*/ 	.short	0x0000


	//----- nvinfo : EIATTR_MAXREG_COUNT
	.align		4
        /*009c*/ 	.byte	0x03, 0x1b
        /*009e*/ 	.short	0x00ff


	//----- nvinfo : EIATTR_MERCURY_ISA_VERSION
	.align		4
        /*00a0*/ 	.byte	0x03, 0x5f
        /*00a2*/ 	.short	0x0101


	//----- nvinfo : EIATTR_VRC_CTA_INIT_COUNT
	.align		4
        /*00a4*/ 	.byte	0x02, 0x4a
	.zero		1
	.zero		1


	//----- nvinfo : EIATTR_EXIT_INSTR_OFFSETS
	.align		4
        /*00a8*/ 	.byte	0x04, 0x1c
        /*00aa*/ 	.short	(.L_149 - .L_148)


	//   ....[0]....
.L_148:
        /*00ac*/ 	.word	0x00000060


	//   ....[1]....
        /*00b0*/ 	.word	0x000000a0


	//   ....[2]....
        /*00b4*/ 	.word	0x00000100


	//   ....[3]....
        /*00b8*/ 	.word	0x000001f0


	//   ....[4]....
        /*00bc*/ 	.word	0x000006a0


	//   ....[5]....
        /*00c0*/ 	.word	0x000006e0


	//----- nvinfo : EIATTR_CRS_STACK_SIZE
	.align		4
.L_149:
        /*00c4*/ 	.byte	0x04, 0x1e
        /*00c6*/ 	.short	(.L_151 - .L_150)
.L_150:
        /*00c8*/ 	.word	0x00000000


	//----- nvinfo : EIATTR_CBANK_PARAM_SIZE
	.align		4
.L_151:
        /*00cc*/ 	.byte	0x03, 0x19
        /*00ce*/ 	.short	0x0038


	//----- nvinfo : EIATTR_PARAM_CBANK
	.align		4
        /*00d0*/ 	.byte	0x04, 0x0a
        /*00d2*/ 	.short	(.L_153 - .L_152)
	.align		4
.L_152:
        /*00d4*/ 	.word	index@(.nv.constant0.buff_averages_many_series_one_param_tiled2d_f32_tx128_ty4)
        /*00d8*/ 	.short	0x0380
        /*00da*/ 	.short	0x0038


	//----- nvinfo : EIATTR_SW_WAR
	.align		4
.L_153:
        /*00dc*/ 	.byte	0x04, 0x36
        /*00de*/ 	.short	(.L_155 - .L_154)
.L_154:
        /*00e0*/ 	.word	0x00000008
.L_155:


//--------------------- .nv.info.buff_averages_many_series_one_param_tiled2d_f32_tx128_ty2 --------------------------
	.section	.nv.info.buff_averages_many_series_one_param_tiled2d_f32_tx128_ty2,"",@"SHT_CUDA_INFO"
	.sectionflags	@""
	.align	4


	//----- nvinfo : EIATTR_CUDA_API_VERSION
	.align		4
        /*0000*/ 	.byte	0x04, 0x37
        /*0002*/ 	.short	(.L_157 - .L_156)
.L_156:
        /*0004*/ 	.word	0x00000082


	//----- nvinfo : EIATTR_KPARAM_INFO
	.align		4
.L_157:
        /*0008*/ 	.byte	0x04, 0x17
        /*000a*/ 	.short	(.L_159 - .L_158)
.L_158:
        /*000c*/ 	.word	0x00000000
        /*0010*/ 	.short	0x0008
        /*0012*/ 	.short	0x0030
        /*0014*/ 	.byte	0x00, 0xf5, 0x21, 0x00


	//----- nvinfo : EIATTR_KPARAM_INFO
	.align		4
.L_159:
        /*0018*/ 	.byte	0x04, 0x17
        /*001a*/ 	.short	(.L_161 - .L_160)
.L_160:
        /*001c*/ 	.word	0x00000000
        /*0020*/ 	.short	0x0007
        /*0022*/ 	.short	0x0028
        /*0024*/ 	.byte	0x00, 0xf5, 0x21, 0x00


	//----- nvinfo : EIATTR_KPARAM_INFO
	.align		4
.L_161:
        /*0028*/ 	.byte	0x04, 0x17
        /*002a*/ 	.short	(.L_163 - .L_162)
.L_162:
        /*002c*/ 	.word	0x00000000
        /*0030*/ 	.short	0x0006
        /*0032*/ 	.short	0x0020
        /*0034*/ 	.byte	0x00, 0xf5, 0x21, 0x00


	//----- nvinfo : EIATTR_KPARAM_INFO
	.align		4
.L_163:
        /*0038*/ 	.byte	0x04, 0x17
        /*003a*/ 	.short	(.L_165 - .L_164)
.L_164:
        /*003c*/ 	.word	0x00000000
        /*0040*/ 	.short	0x0005
        /*0042*/ 	.short	0x001c
        /*0044*/ 	.byte	0x00, 0xf0, 0x11, 0x00


	//----- nvinfo : EIATTR_KPARAM_INFO
	.align		4
.L_165:
        /*0048*/ 	.byte	0x04, 0x17
        /*004a*/ 	.short	(.L_167 - .L_166)
.L_166:
        /*004c*/ 	.word	0x00000000
        /*0050*/ 	.short	0x0004
        /*0052*/ 	.short	0x0018
        /*0054*/ 	.byte	0x00, 0xf0, 0x11, 0x00


	//----- nvinfo : EIATTR_KPARAM_INFO
	.align		4
.L_167:
        /*0058*/ 	.byte	0x04, 0x17
        /*005a*/ 	.short	(.L_169 - .L_168)
.L_168:
        /*005c*/ 	.word	0x00000000
        /*0060*/ 	.short	0x0003
        /*0062*/ 	.short	0x0014
        /*0064*/ 	.byte	0x00, 0xf0, 0x11, 0x00


	//----- nvinfo : EIATTR_KPARAM_INFO
	.align		4
.L_169:
        /*0068*/ 	.byte	0x04, 0x17
        /*006a*/ 	.short	(.L_171 - .L_170)
.L_170:
        /*006c*/ 	.word	0x00000000
        /*0070*/ 	.short	0x0002
        /*0072*/ 	.short	0x0010
        /*0074*/ 	.byte	0x00, 0xf0, 0x11, 0x00


	//----- nvinfo : EIATTR_KPARAM_INFO
	.align		4
.L_171:
        /*0078*/ 	.byte	0x04, 0x17
        /*007a*/ 	.short	(.L_173 - .L_172)
.L_172:
        /*007c*/ 	.word	0x00000000
        /*0080*/ 	.short	0x0001
        /*0082*/ 	.short	0x0008
        /*0084*/ 	.byte	0x00, 0xf5, 0x21, 0x00


	//----- nvinfo : EIATTR_KPARAM_INFO
	.align		4
.L_173:
        /*0088*/ 	.byte	0x04, 0x17
        /*008a*/ 	.short	(.L_175 - .L_174)
.L_174:
        /*008c*/ 	.word	0x00000000
        /*0090*/ 	.short	0x0000
        /*0092*/ 	.short	0x0000
        /*0094*/ 	.byte	0x00, 0xf5, 0x21, 0x00


	//----- nvinfo : EIATTR_SPARSE_MMA_MASK
	.align		4
.L_175:
        /*0098*/ 	.byte	0x03, 0x50
        /*009a*/ 	.short	0x0000


	//----- nvinfo : EIATTR_MAXREG_COUNT
	.align		4
        /*009c*/ 	.byte	0x03, 0x1b
        /*009e*/ 	.short	0x00ff


	//----- nvinfo : EIATTR_MERCURY_ISA_VERSION
	.align		4
        /*00a0*/ 	.byte	0x03, 0x5f
        /*00a2*/ 	.short	0x0101


	//----- nvinfo : EIATTR_VRC_CTA_INIT_COUNT
	.align		4
        /*00a4*/ 	.byte	0x02, 0x4a
	.zero		1
	.zero		1


	//----- nvinfo : EIATTR_EXIT_INSTR_OFFSETS
	.align		4
        /*00a8*/ 	.byte	0x04, 0x1c
        /*00aa*/ 	.short	(.L_177 - .L_176)


	//   ....[0]....
.L_176:
        /*00ac*/ 	.word	0x00000060


	//   ....[1]....
        /*00b0*/ 	.word	0x000000a0


	//   ....[2]....
        /*00b4*/ 	.word	0x00000100


	//   ....[3]....
        /*00b8*/ 	.word	0x000001f0


	//   ....[4]....
        /*00bc*/ 	.word	0x000006a0


	//   ....[5]....
        /*00c0*/ 	.word	0x000006e0


	//----- nvinfo : EIATTR_CRS_STACK_SIZE
	.align		4
.L_177:
        /*00c4*/ 	.byte	0x04, 0x1e
        /*00c6*/ 	.short	(.L_179 - .L_178)
.L_178:
        /*00c8*/ 	.word	0x00000000


	//----- nvinfo : EIATTR_CBANK_PARAM_SIZE
	.align		4
.L_179:
        /*00cc*/ 	.byte	0x03, 0x19
        /*00ce*/ 	.short	0x0038


	//----- nvinfo : EIATTR_PARAM_CBANK
	.align		4
        /*00d0*/ 	.byte	0x04, 0x0a
        /*00d2*/ 	.short	(.L_181 - .L_180)
	.align		4
.L_180:
        /*00d4*/ 	.word	index@(.nv.constant0.buff_averages_many_series_one_param_tiled2d_f32_tx128_ty2)
        /*00d8*/ 	.short	0x0380
        /*00da*/ 	.short	0x0038


	//----- nvinfo : EIATTR_SW_WAR
	.align		4
.L_181:
        /*00dc*/ 	.byte	0x04, 0x36
        /*00de*/ 	.short	(.L_183 - .L_182)
.L_182:
        /*00e0*/ 	.word	0x00000008
.L_183:


//--------------------- .nv.info.buff_averages_many_series_one_param_f32 --------------------------
	.section	.nv.info.buff_averages_many_series_one_param_f32,"",@"SHT_CUDA_INFO"
	.sectionflags	@""
	.align	4


	//----- nvinfo : EIATTR_CUDA_API_VERSION
	.align		4
        /*0000*/ 	.byte	0x04, 0x37
        /*0002*/ 	.short	(.L_185 - .L_184)
.L_184:
        /*0004*/ 	.word	0x00000082


	//----- nvinfo : EIATTR_KPARAM_INFO
	.align		4
.L_185:
        /*0008*/ 	.byte	0x04, 0x17
        /*000a*/ 	.short	(.L_187 - .L_186)
.L_186:
        /*000c*/ 	.word	0x00000000
        /*0010*/ 	.short	0x0008
        /*0012*/ 	.short	0x0030
        /*0014*/ 	.byte	0x00, 0xf5, 0x21, 0x00


	//----- nvinfo : EIATTR_KPARAM_INFO
	.align		4
.L_187:
        /*0018*/ 	.byte	0x04, 0x17
        /*001a*/ 	.short	(.L_189 - .L_188)
.L_188:
        /*001c*/ 	.word	0x00000000
        /*0020*/ 	.short	0x0007
        /*0022*/ 	.short	0x0028
        /*0024*/ 	.byte	0x00, 0xf5, 0x21, 0x00


	//----- nvinfo : EIATTR_KPARAM_INFO
	.align		4
.L_189:
        /*0028*/ 	.byte	0x04, 0x17
        /*002a*/ 	.short	(.L_191 - .L_190)
.L_190:
        /*002c*/ 	.word	0x00000000
        /*0030*/ 	.short	0x0006
        /*0032*/ 	.short	0x0020
        /*0034*/ 	.byte	0x00, 0xf5, 0x21, 0x00


	//----- nvinfo : EIATTR_KPARAM_INFO
	.align		4
.L_191:
        /*0038*/ 	.byte	0x04, 0x17
        /*003a*/ 	.short	(.L_193 - .L_192)
.L_192:
        /*003c*/ 	.word	0x00000000
        /*0040*/ 	.short	0x0005
        /*0042*/ 	.short	0x001c
        /*0044*/ 	.byte	0x00, 0xf0, 0x11, 0x00


	//----- nvinfo : EIATTR_KPARAM_INFO
	.align		4
.L_193:
        /*0048*/ 	.byte	0x04, 0x17
        /*004a*/ 	.short	(.L_195 - .L_194)
.L_194:
        /*004c*/ 	.word	0x00000000
        /*0050*/ 	.short	0x0004
        /*0052*/ 	.short	0x0018
        /*0054*/ 	.byte	0x00, 0xf0, 0x11, 0x00


	//----- nvinfo : EIATTR_KPARAM_INFO
	.align		4
.L_195:
        /*0058*/ 	.byte	0x04, 0x17
        /*005a*/ 	.short	(.L_197 - .L_196)
.L_196:
        /*005c*/ 	.word	0x00000000
        /*0060*/ 	.short	0x0003
        /*0062*/ 	.short	0x0014
        /*0064*/ 	.byte	0x00, 0xf0, 0x11, 0x00


	//----- nvinfo : EIATTR_KPARAM_INFO
	.align		4
.L_197:
        /*0068*/ 	.byte	0x04, 0x17
        /*006a*/ 	.short	(.L_199 - .L_198)
.L_198:
        /*006c*/ 	.word	0x00000000
        /*0070*/ 	.short	0x0002
        /*0072*/ 	.short	0x0010
        /*0074*/ 	.byte	0x00, 0xf0, 0x11, 0x00


	//----- nvinfo : EIATTR_KPARAM_INFO
	.align		4
.L_199:
        /*0078*/ 	.byte	0x04, 0x17
        /*007a*/ 	.short	(.L_201 - .L_200)
.L_200:
        /*007c*/ 	.word	0x00000000
        /*0080*/ 	.short	0x0001
        /*0082*/ 	.short	0x0008
        /*0084*/ 	.byte	0x00, 0xf5, 0x21, 0x00


	//----- nvinfo : EIATTR_KPARAM_INFO
	.align		4
.L_201:
        /*0088*/ 	.byte	0x04, 0x17
        /*008a*/ 	.short	(.L_203 - .L_202)
.L_202:
        /*008c*/ 	.word	0x00000000
        /*0090*/ 	.short	0x0000
        /*0092*/ 	.short	0x0000
        /*0094*/ 	.byte	0x00, 0xf5, 0x21, 0x00


	//----- nvinfo : EIATTR_SPARSE_MMA_MASK
	.align		4
.L_203:
        /*0098*/ 	.byte	0x03, 0x50
        /*009a*/ 	.short	0x0000


	//----- nvinfo : EIATTR_MAXREG_COUNT
	.align		4
        /*009c*/ 	.byte	0x03, 0x1b
        /*009e*/ 	.short	0x00ff


	//----- nvinfo : EIATTR_MERCURY_ISA_VERSION
	.align		4
        /*00a0*/ 	.byte	0x03, 0x5f
        /*00a2*/ 	.short	0x0101


	//----- nvinfo : EIATTR_VRC_CTA_INIT_COUNT
	.align		4
        /*00a4*/ 	.byte	0x02, 0x4a
	.zero		1
	.zero		1


	//----- nvinfo : EIATTR_EXIT_INSTR_OFFSETS
	.align		4
        /*00a8*/ 	.byte	0x04, 0x1c
        /*00aa*/ 	.short	(.L_205 - .L_204)


	//   ....[0]....
.L_204:
        /*00ac*/ 	.word	0x00000040


	//   ....[1]....
        /*00b0*/ 	.word	0x00000080


	//   ....[2]....
        /*00b4*/ 	.word	0x000000f0


	//   ....[3]....
        /*00b8*/ 	.word	0x00000760


	//----- nvinfo : EIATTR_CRS_STACK_SIZE
	.align		4
.L_205:
        /*00bc*/ 	.byte	0x04, 0x1e
        /*00be*/ 	.short	(.L_207 - .L_206)
.L_206:
        /*00c0*/ 	.word	0x00000000


	//----- nvinfo : EIATTR_CBANK_PARAM_SIZE
	.align		4
.L_207:
        /*00c4*/ 	.byte	0x03, 0x19
        /*00c6*/ 	.short	0x0038


	//----- nvinfo : EIATTR_PARAM_CBANK
	.align		4
        /*00c8*/ 	.byte	0x04, 0x0a
        /*00ca*/ 	.short	(.L_209 - .L_208)
	.align		4
.L_208:
        /*00cc*/ 	.word	index@(.nv.constant0.buff_averages_many_series_one_param_f32)
        /*00d0*/ 	.short	0x0380
        /*00d2*/ 	.short	0x0038


	//----- nvinfo : EIATTR_SW_WAR
	.align		4
.L_209:
        /*00d4*/ 	.byte	0x04, 0x36
        /*00d6*/ 	.short	(.L_211 - .L_210)
.L_210:
        /*00d8*/ 	.word	0x00000008
.L_211:


//--------------------- .nv.info.buff_averages_batch_prefix_tiled_f32_tile256 --------------------------
	.section	.nv.info.buff_averages_batch_prefix_tiled_f32_tile256,"",@"SHT_CUDA_INFO"
	.sectionflags	@""
	.align	4


	//----- nvinfo : EIATTR_CUDA_API_VERSION
	.align		4
        /*0000*/ 	.byte	0x04, 0x37
        /*0002*/ 	.short	(.L_213 - .L_212)
.L_212:
        /*0004*/ 	.word	0x00000082


	//----- nvinfo : EIATTR_KPARAM_INFO
	.align		4
.L_213:
        /*0008*/ 	.byte	0x04, 0x17
        /*000a*/ 	.short	(.L_215 - .L_214)
.L_214:
        /*000c*/ 	.word	0x00000000
        /*0010*/ 	.short	0x0008
        /*0012*/ 	.short	0x0038
        /*0014*/ 	.byte	0x00, 0xf5, 0x21, 0x00


	//----- nvinfo : EIATTR_KPARAM_INFO
	.align		4
.L_215:
        /*0018*/ 	.byte	0x04, 0x17
        /*001a*/ 	.short	(.L_217 - .L_216)
.L_216:
        /*001c*/ 	.word	0x00000000
        /*0020*/ 	.short	0x0007
        /*0022*/ 	.short	0x0030
        /*0024*/ 	.byte	0x00, 0xf5, 0x21, 0x00


	//----- nvinfo : EIATTR_KPARAM_INFO
	.align		4
.L_217:
        /*0028*/ 	.byte	0x04, 0x17
        /*002a*/ 	.short	(.L_219 - .L_218)
.L_218:
        /*002c*/ 	.word	0x00000000
        /*0030*/ 	.short	0x0006
        /*0032*/ 	.short	0x0028
        /*0034*/ 	.byte	0x00, 0xf0, 0x11, 0x00


	//----- nvinfo : EIATTR_KPARAM_INFO
	.align		4
.L_219:
        /*0038*/ 	.byte	0x04, 0x17
        /*003a*/ 	.short	(.L_221 - .L_220)
.L_220:
        /*003c*/ 	.word	0x00000000
        /*0040*/ 	.short	0x0005
        /*0042*/ 	.short	0x0020
        /*0044*/ 	.byte	0x00, 0xf5, 0x21, 0x00


	//----- nvinfo : EIATTR_KPARAM_INFO
	.align		4
.L_221:
        /*0048*/ 	.byte	0x04, 0x17
        /*004a*/ 	.short	(.L_223 - .L_222)
.L_222:
        /*004c*/ 	.word	0x00000000
        /*0050*/ 	.short	0x0004
        /*0052*/ 	.short	0x0018
        /*0054*/ 	.byte	0x00, 0xf5, 0x21, 0x00


	//----- nvinfo : EIATTR_KPARAM_INFO
	.align		4
.L_223:
        /*0058*/ 	.byte	0x04, 0x17
        /*005a*/ 	.short	(.L_225 - .L_224)
.L_224:
        /*005c*/ 	.word	0x00000000
        /*0060*/ 	.short	0x0003
        /*0062*/ 	.short	0x0014
        /*0064*/ 	.byte	0x00, 0xf0, 0x11, 0x00


	//----- nvinfo : EIATTR_KPARAM_INFO
	.align		4
.L_225:
        /*0068*/ 	.byte	0x04, 0x17
        /*006a*/ 	.short	(.L_227 - .L_226)
.L_226:
        /*006c*/ 	.word	0x00000000
        /*0070*/ 	.short	0x0002
        /*0072*/ 	.short	0x0010
        /*0074*/ 	.byte	0x00, 0xf0, 0x11, 0x00


	//----- nvinfo : EIATTR_KPARAM_INFO
	.align		4
.L_227:
        /*0078*/ 	.byte	0x04, 0x17
        /*007a*/ 	.short	(.L_229 - .L_228)
.L_228:
        /*007c*/ 	.word	0x00000000
        /*0080*/ 	.short	0x0001
        /*0082*/ 	.short	0x0008
        /*0084*/ 	.byte	0x00, 0xf5, 0x21, 0x00


	//----- nvinfo : EIATTR_KPARAM_INFO
	.align		4
.L_229:
        /*0088*/ 	.byte	0x04, 0x17
        /*008a*/ 	.short	(.L_231 - .L_230)
.L_230:
        /*008c*/ 	.word	0x00000000
        /*0090*/ 	.short	0x0000
        /*0092*/ 	.short	0x0000
        /*0094*/ 	.byte	0x00, 0xf5, 0x21, 0x00


	//----- nvinfo : EIATTR_SPARSE_MMA_MASK
	.align		4
.L_231:
        /*0098*/ 	.byte	0x03, 0x50
        /*009a*/ 	.short	0x0000


	//----- nvinfo : EIATTR_MAXREG_COUNT
	.align		4
        /*009c*/ 	.byte	0x03, 0x1b
        /*009e*/ 	.short	0x00ff


	//----- nvinfo : EIATTR_MERCURY_ISA_VERSION
	.align		4
        /*00a0*/ 	.byte	0x03, 0x5f
        /*00a2*/ 	.short	0x0101


	//----- nvinfo : EIATTR_VRC_CTA_INIT_COUNT
	.align		4
        /*00a4*/ 	.byte	0x02, 0x4a
	.zero		1
	.zero		1


	//----- nvinfo : EIATTR_EXIT_INSTR_OFFSETS
	.align		4
        /*00a8*/ 	.byte	0x04, 0x1c
        /*00aa*/ 	.short	(.L_233 - .L_232)


	//   ....[0]....
.L_232:
        /*00ac*/ 	.word	0x00000040


	//   ....[1]....
        /*00b0*/ 	.word	0x000000e0


	//   ....[2]....
        /*00b4*/ 	.word	0x00000140


	//   ....[3]....
        /*00b8*/ 	.word	0x00000660


	//----- nvinfo : EIATTR_CRS_STACK_SIZE
	.align		4
.L_233:
        /*00bc*/ 	.byte	0x04, 0x1e
        /*00be*/ 	.short	(.L_235 - .L_234)
.L_234:
        /*00c0*/ 	.word	0x00000000


	//----- nvinfo : EIATTR_CBANK_PARAM_SIZE
	.align		4
.L_235:
        /*00c4*/ 	.byte	0x03, 0x19
        /*00c6*/ 	.short	0x0040


	//----- nvinfo : EIATTR_PARAM_CBANK
	.align		4
        /*00c8*/ 	.byte	0x04, 0x0a
        /*00ca*/ 	.short	(.L_237 - .L_236)
	.align		4
.L_236:
        /*00cc*/ 	.word	index@(.nv.constant0.buff_averages_batch_prefix_tiled_f32_tile256)
        /*00d0*/ 	.short	0x0380
        /*00d2*/ 	.short	0x0040


	//----- nvinfo : EIATTR_SW_WAR
	.align		4
.L_237:
        /*00d4*/ 	.byte	0x04, 0x36
        /*00d6*/ 	.short	(.L_239 - .L_238)
.L_238:
        /*00d8*/ 	.word	0x00000008
.L_239:


//--------------------- .nv.info.buff_averages_batch_prefix_tiled_f32_tile128 --------------------------
	.section	.nv.info.buff_averages_batch_prefix_tiled_f32_tile128,"",@"SHT_CUDA_INFO"
	.sectionflags	@""
	.align	4


	//----- nvinfo : EIATTR_CUDA_API_VERSION
	.align		4
        /*0000*/ 	.byte	0x04, 0x37
        /*0002*/ 	.short	(.L_241 - .L_240)
.L_240:
        /*0004*/ 	.word	0x00000082


	//----- nvinfo : EIATTR_KPARAM_INFO
	.align		4
.L_241:
        /*0008*/ 	.byte	0x04, 0x17
        /*000a*/ 	.short	(.L_243 - .L_242)
.L_242:
        /*000c*/ 	.word	0x00000000
        /*0010*/ 	.short	0x0008
        /*0012*/ 	.short	0x0038
        /*0014*/ 	.byte	0x00, 0xf5, 0x21, 0x00


	//----- nvinfo : EIATTR_KPARAM_INFO
	.align		4
.L_243:
        /*0018*/ 	.byte	0x04, 0x17
        /*001a*/ 	.short	(.L_245 - .L_244)
.L_244:
        /*001c*/ 	.word	0x00000000
        /*0020*/ 	.short	0x0007
        /*0022*/ 	.short	0x0030
        /*0024*/ 	.byte	0x00, 0xf5, 0x21, 0x00


	//----- nvinfo : EIATTR_KPARAM_INFO
	.align		4
.L_245:
        /*0028*/ 	.byte	0x04, 0x17
        /*002a*/ 	.short	(.L_247 - .L_246)
.L_246:
        /*002c*/ 	.word	0x00000000
        /*0030*/ 	.short	0x0006
        /*0032*/ 	.short	0x0028
        /*0034*/ 	.byte	0x00, 0xf0, 0x11, 0x00


	//----- nvinfo : EIATTR_KPARAM_INFO
	.align		4
.L_247:
        /*0038*/ 	.byte	0x04, 0x17
        /*003a*/ 	.short	(.L_249 - .L_248)
.L_248:
        /*003c*/ 	.word	0x00000000
        /*0040*/ 	.short	0x0005
        /*0042*/ 	.short	0x0020
        /*0044*/ 	.byte	0x00, 0xf5, 0x21, 0x00


	//----- nvinfo : EIATTR_KPARAM_INFO
	.align		4
.L_249:
        /*0048*/ 	.byte	0x04, 0x17
        /*004a*/ 	.short	(.L_251 - .L_250)
.L_250:
        /*004c*/ 	.word	0x00000000
        /*0050*/ 	.short	0x0004
        /*0052*/ 	.short	0x0018
        /*0054*/ 	.byte	0x00, 0xf5, 0x21, 0x00


	//----- nvinfo : EIATTR_KPARAM_INFO
	.align		4
.L_251:
        /*0058*/ 	.byte	0x04, 0x17
        /*005a*/ 	.short	(.L_253 - .L_252)
.L_252:
        /*005c*/ 	.word	0x00000000
        /*0060*/ 	.short	0x0003
        /*0062*/ 	.short	0x0014
        /*0064*/ 	.byte	0x00, 0xf0, 0x11, 0x00


	//----- nvinfo : EIATTR_KPARAM_INFO
	.align		4
.L_253:
        /*0068*/ 	.byte	0x04, 0x17
        /*006a*/ 	.short	(.L_255 - .L_254)
.L_254:
        /*006c*/ 	.word	0x00000000
        /*0070*/ 	.short	0x0002
        /*0072*/ 	.short	0x0010
        /*0074*/ 	.byte	0x00, 0xf0, 0x11, 0x00


	//----- nvinfo : EIATTR_KPARAM_INFO
	.align		4
.L_255:
        /*0078*/ 	.byte	0x04, 0x17
        /*007a*/ 	.short	(.L_257 - .L_256)
.L_256:
        /*007c*/ 	.word	0x00000000
        /*0080*/ 	.short	0x0001
        /*0082*/ 	.short	0x0008
        /*0084*/ 	.byte	0x00, 0xf5, 0x21, 0x00


	//----- nvinfo : EIATTR_KPARAM_INFO
	.align		4
.L_257:
        /*0088*/ 	.byte	0x04, 0x17
        /*008a*/ 	.short	(.L_259 - .L_258)
.L_258:
        /*008c*/ 	.word	0x00000000
        /*0090*/ 	.short	0x0000
        /*0092*/ 	.short	0x0000
        /*0094*/ 	.byte	0x00, 0xf5, 0x21, 0x00


	//----- nvinfo : EIATTR_SPARSE_MMA_MASK
	.align		4
.L_259:
        /*0098*/ 	.byte	0x03, 0x50
        /*009a*/ 	.short	0x0000


	//----- nvinfo : EIATTR_MAXREG_COUNT
	.align		4
        /*009c*/ 	.byte	0x03, 0x1b
        /*009e*/ 	.short	0x00ff


	//----- nvinfo : EIATTR_MERCURY_ISA_VERSION
	.align		4
        /*00a0*/ 	.byte	0x03, 0x5f
        /*00a2*/ 	.short	0x0101


	//----- nvinfo : EIATTR_VRC_CTA_INIT_COUNT
	.align		4
        /*00a4*/ 	.byte	0x02, 0x4a
	.zero		1
	.zero		1


	//----- nvinfo : EIATTR_EXIT_INSTR_OFFSETS
	.align		4
        /*00a8*/ 	.byte	0x04, 0x1c
        /*00aa*/ 	.short	(.L_261 - .L_260)


	//   ....[0]....
.L_260:
        /*00ac*/ 	.word	0x00000040


	//   ....[1]....
        /*00b0*/ 	.word	0x000000e0


	//   ....[2]....
        /*00b4*/ 	.word	0x00000140


	//   ....[3]....
        /*00b8*/ 	.word	0x00000660


	//----- nvinfo : EIATTR_CRS_STACK_SIZE
	.align		4
.L_261:
        /*00bc*/ 	.byte	0x04, 0x1e
        /*00be*/ 	.short	(.L_263 - .L_262)
.L_262:
        /*00c0*/ 	.word	0x00000000


	//----- nvinfo : EIATTR_CBANK_PARAM_SIZE
	.align		4
.L_263:
        /*00c4*/ 	.byte	0x03, 0x19
        /*00c6*/ 	.short	0x0040


	//----- nvinfo : EIATTR_PARAM_CBANK
	.align		4
        /*00c8*/ 	.byte	0x04, 0x0a
        /*00ca*/ 	.short	(.L_265 - .L_264)
	.align		4
.L_264:
        /*00cc*/ 	.word	index@(.nv.constant0.buff_averages_batch_prefix_tiled_f32_tile128)
        /*00d0*/ 	.short	0x0380
        /*00d2*/ 	.short	0x0040


	//----- nvinfo : EIATTR_SW_WAR
	.align		4
.L_265:
        /*00d4*/ 	.byte	0x04, 0x36
        /*00d6*/ 	.short	(.L_267 - .L_266)
.L_266:
        /*00d8*/ 	.word	0x00000008
.L_267:


//--------------------- .nv.info.buff_averages_batch_prefix_f32 --------------------------
	.section	.nv.info.buff_averages_batch_prefix_f32,"",@"SHT_CUDA_INFO"
	.sectionflags	@""
	.align	4


	//----- nvinfo : EIATTR_CUDA_API_VERSION
	.align		4
        /*0000*/ 	.byte	0x04, 0x37
        /*0002*/ 	.short	(.L_269 - .L_268)
.L_268:
        /*0004*/ 	.word	0x00000082


	//----- nvinfo : EIATTR_KPARAM_INFO
	.align		4
.L_269:
        /*0008*/ 	.byte	0x04, 0x17
        /*000a*/ 	.short	(.L_271 - .L_270)
.L_270:
        /*000c*/ 	.word	0x00000000
        /*0010*/ 	.short	0x0008
        /*0012*/ 	.short	0x0038
        /*0014*/ 	.byte	0x00, 0xf5, 0x21, 0x00


	//----- nvinfo : EIATTR_KPARAM_INFO
	.align		4
.L_271:
        /*0018*/ 	.byte	0x04, 0x17
        /*001a*/ 	.short	(.L_273 - .L_272)
.L_272:
        /*001c*/ 	.word	0x00000000
        /*0020*/ 	.short	0x0007
        /*0022*/ 	.short	0x0030
        /*0024*/ 	.byte	0x00, 0xf5, 0x21, 0x00


	//----- nvinfo : EIATTR_KPARAM_INFO
	.align		4
.L_273:
        /*0028*/ 	.byte	0x04, 0x17
        /*002a*/ 	.short	(.L_275 - .L_274)
.L_274:
        /*002c*/ 	.word	0x00000000
        /*0030*/ 	.short	0x0006
        /*0032*/ 	.short	0x0028
        /*0034*/ 	.byte	0x00, 0xf0, 0x11, 0x00


	//----- nvinfo : EIATTR_KPARAM_INFO
	.align		4
.L_275:
        /*0038*/ 	.byte	0x04, 0x17
        /*003a*/ 	.short	(.L_277 - .L_276)
.L_276:
        /*003c*/ 	.word	0x00000000
        /*0040*/ 	.short	0x0005
        /*0042*/ 	.short	0x0020
        /*0044*/ 	.byte	0x00, 0xf5, 0x21, 0x00


	//----- nvinfo : EIATTR_KPARAM_INFO
	.align		4
.L_277:
        /*0048*/ 	.byte	0x04, 0x17
        /*004a*/ 	.short	(.L_279 - .L_278)
.L_278:
        /*004c*/ 	.word	0x00000000
        /*0050*/ 	.short	0x0004
        /*0052*/ 	.short	0x0018
        /*0054*/ 	.byte	0x00, 0xf5, 0x21, 0x00


	//----- nvinfo : EIATTR_KPARAM_INFO
	.align		4
.L_279:
        /*0058*/ 	.byte	0x04, 0x17
        /*005a*/ 	.short	(.L_281 - .L_280)
.L_280:
        /*005c*/ 	.word	0x00000000
        /*0060*/ 	.short	0x0003
        /*0062*/ 	.short	0x0014
        /*0064*/ 	.byte	0x00, 0xf0, 0x11, 0x00


	//----- nvinfo : EIATTR_KPARAM_INFO
	.align		4
.L_281:
        /*0068*/ 	.byte	0x04, 0x17
        /*006a*/ 	.short	(.L_283 - .L_282)
.L_282:
        /*006c*/ 	.word	0x00000000
        /*0070*/ 	.short	0x0002
        /*0072*/ 	.short	0x0010
        /*0074*/ 	.byte	0x00, 0xf0, 0x11, 0x00


	//----- nvinfo : EIATTR_KPARAM_INFO
	.align		4
.L_283:
        /*0078*/ 	.byte	0x04, 0x17
        /*007a*/ 	.short	(.L_285 - .L_284)
.L_284:
        /*007c*/ 	.word	0x00000000
        /*0080*/ 	.short	0x0001
        /*0082*/ 	.short	0x0008
        /*0084*/ 	.byte	0x00, 0xf5, 0x21, 0x00


	//----- nvinfo : EIATTR_KPARAM_INFO
	.align		4
.L_285:
        /*0088*/ 	.byte	0x04, 0x17
        /*008a*/ 	.short	(.L_287 - .L_286)
.L_286:
        /*008c*/ 	.word	0x00000000
        /*0090*/ 	.short	0x0000
        /*0092*/ 	.short	0x0000
        /*0094*/ 	.byte	0x00, 0xf5, 0x21, 0x00


	//----- nvinfo : EIATTR_SPARSE_MMA_MASK
	.align		4
.L_287:
        /*0098*/ 	.byte	0x03, 0x50
        /*009a*/ 	.short	0x0000


	//----- nvinfo : EIATTR_MAXREG_COUNT
	.align		4
        /*009c*/ 	.byte	0x03, 0x1b
        /*009e*/ 	.short	0x00ff


	//----- nvinfo : EIATTR_MERCURY_ISA_VERSION
	.align		4
        /*00a0*/ 	.byte	0x03, 0x5f
        /*00a2*/ 	.short	0x0101


	//----- nvinfo : EIATTR_VRC_CTA_INIT_COUNT
	.align		4
        /*00a4*/ 	.byte	0x02, 0x4a
	.zero		1
	.zero		1


	//----- nvinfo : EIATTR_EXIT_INSTR_OFFSETS
	.align		4
        /*00a8*/ 	.byte	0x04, 0x1c
        /*00aa*/ 	.short	(.L_289 - .L_288)


	//   ....[0]....
.L_288:
        /*00ac*/ 	.word	0x00000040


	//   ....[1]....
        /*00b0*/ 	.word	0x000000e0


	//   ....[2]....
        /*00b4*/ 	.word	0x00000150


	//   ....[3]....
        /*00b8*/ 	.word	0x000006b0


	//----- nvinfo : EIATTR_CRS_STACK_SIZE
	.align		4
.L_289:
        /*00bc*/ 	.byte	0x04, 0x1e
        /*00be*/ 	.short	(.L_291 - .L_290)
.L_290:
        /*00c0*/ 	.word	0x00000000


	//----- nvinfo : EIATTR_CBANK_PARAM_SIZE
	.align		4
.L_291:
        /*00c4*/ 	.byte	0x03, 0x19
        /*00c6*/ 	.short	0x0040


	//----- nvinfo : EIATTR_PARAM_CBANK
	.align		4
        /*00c8*/ 	.byte	0x04, 0x0a
        /*00ca*/ 	.short	(.L_293 - .L_292)
	.align		4
.L_292:
        /*00cc*/ 	.word	index@(.nv.constant0.buff_averages_batch_prefix_f32)
        /*00d0*/ 	.short	0x0380
        /*00d2*/ 	.short	0x0040


	//----- nvinfo : EIATTR_SW_WAR
	.align		4
.L_293:
        /*00d4*/ 	.byte	0x04, 0x36
        /*00d6*/ 	.short	(.L_295 - .L_294)
.L_294:
        /*00d8*/ 	.word	0x00000008
.L_295:


//--------------------- .nv.callgraph             --------------------------
	.section	.nv.callgraph,"",@"SHT_CUDA_CALLGRAPH"
	.align	4
	.sectionentsize	8
	.align		4
        /*0000*/ 	.word	0x00000000
	.align		4
        /*0004*/ 	.word	0xffffffff
	.align		4
        /*0008*/ 	.word	0x00000000
	.align		4
        /*000c*/ 	.word	0xfffffffe
	.align		4
        /*0010*/ 	.word	0x00000000
	.align		4
        /*0014*/ 	.word	0xfffffffd
	.align		4
        /*0018*/ 	.word	0x00000000
	.align		4
        /*001c*/ 	.word	0xfffffffc


//--------------------- .text.buff_averages_many_series_one_param_exp2_f32 --------------------------
	.section	.text.buff_averages_many_series_one_param_exp2_f32,"ax",@progbits
	.align	128
        .global         buff_averages_many_series_one_param_exp2_f32
        .type           buff_averages_many_series_one_param_exp2_f32,@function
        .size           buff_averages_many_series_one_param_exp2_f32,(.L_x_128 - buff_averages_many_series_one_param_exp2_f32)
        .other          buff_averages_many_series_one_param_exp2_f32,@"STO_CUDA_ENTRY STV_DEFAULT"
buff_averages_many_series_one_param_exp2_f32:
.text.buff_averages_many_series_one_param_exp2_f32:
[----:B------:R-:W-:Y:S01]  /*0000*/  LDC R1, c[0x0][0x37c] ;  /* 0x0000df00ff017b82 */ /* 0x000fe20000000800 */
[----:B------:R-:W0:Y:S01]  /*0010*/  S2R R0, SR_CTAID.Y ;  /* 0x0000000000007919 */ /* 0x000e220000002600 */
[----:B------:R-:W0:Y:S02]  /*0020*/  LDCU UR4, c[0x0][0x3a8] ;  /* 0x00007500ff0477ac */ /* 0x000e240008000800 */
[----:B0-----:R-:W-:-:S13]  /*0030*/  ISETP.GE.AND P0, PT, R0, UR4, PT ;  /* 0x0000000400007c0c */ /* 0x001fda000bf06270 */
[----:B------:R-:W-:Y:S05]  /*0040*/  @P0 EXIT ;  /* 0x000000000000094d */ /* 0x000fea0003800000 */
[----:B------:R-:W0:Y:S02]  /*0050*/  LDC.64 R8, c[0x0][0x3a0] ;  /* 0x0000e800ff087b82 */ /* 0x000e240000000a00 */
[----:B0-----:R-:W-:-:S04]  /*0060*/  VIMNMX R2, PT, PT, R8, R9, PT ;  /* 0x0000000908027248 */ /* 0x001fc80003fe0100 */
[----:B------:R-:W-:-:S13]  /*0070*/  ISETP.GE.AND P0, PT, R2, 0x1, PT ;  /* 0x000000010200780c */ /* 0x000fda0003f06270 */
[----:B------:R-:W-:Y:S05]  /*0080*/  @!P0 EXIT ;  /* 0x000000000000894d */ /* 0x000fea0003800000 */
[----:B------:R-:W0:Y:S01]  /*0090*/  S2R R5, SR_TID.X ;  /* 0x0000000000057919 */ /* 0x000e220000002100 */
[----:B------:R-:W0:Y:S01]  /*00a0*/  S2UR UR4, SR_CTAID.X ;  /* 0x00000000000479c3 */ /* 0x000e220000002500 */
[----:B------:R-:W1:Y:S07]  /*00b0*/  LDCU UR5, c[0x0][0x3ac] ;  /* 0x00007580ff0577ac */ /* 0x000e6e0008000800 */
[----:B------:R-:W0:Y:S02]  /*00c0*/  LDC R4, c[0x0][0x360] ;  /* 0x0000d800ff047b82 */ /* 0x000e240000000800 */
[----:B0-----:R-:W-:-:S05]  /*00d0*/  IMAD R5, R4, UR4, R5 ;  /* 0x0000000404057c24 */ /* 0x001fca000f8e0205 */
[----:B-1----:R-:W-:-:S13]  /*00e0*/  ISETP.GE.AND P0, PT, R5, UR5, PT ;  /* 0x0000000505007c0c */ /* 0x002fda000bf06270 */
[----:B------:R-:W-:Y:S05]  /*00f0*/  @P0 EXIT ;  /* 0x000000000000094d */ /* 0x000fea0003800000 */
[----:B------:R-:W0:Y:S01]  /*0100*/  LDC.64 R6, c[0x0][0x3b0] ;  /* 0x0000ec00ff067b82 */ /* 0x000e220000000a00 */
[----:B------:R-:W1:Y:S01]  /*0110*/  LDCU.64 UR6, c[0x0][0x358] ;  /* 0x00006b00ff0677ac */ /* 0x000e620008000a00 */
[----:B------:R-:W2:Y:S06]  /*0120*/  LDCU UR4, c[0x0][0x370] ;  /* 0x00006e00ff0477ac */ /* 0x000eac0008000800 */
[----:B------:R-:W3:Y:S01]  /*0130*/  LDC R3, c[0x0][0x3a8] ;  /* 0x0000ea00ff037b82 */ /* 0x000ee20000000800 */
[----:B------:R-:W4:Y:S01]  /*0140*/  LDCU UR5, c[0x0][0x3ac] ;  /* 0x00007580ff0577ac */ /* 0x000f220008000800 */
[----:B------:R-:W0:Y:S06]  /*0150*/  LDCU.64 UR8, c[0x0][0x3a0] ;  /* 0x00007400ff0877ac */ /* 0x000e2c0008000a00 */
[----:B------:R-:W3:Y:S01]  /*0160*/  LDC.64 R10, c[0x0][0x3b8] ;  /* 0x0000ee00ff0a7b82 */ /* 0x000ee20000000a00 */
[----:B0-----:R-:W-:-:S05]  /*0170*/  IMAD.WIDE.U32 R6, R0, 0x4, R6 ;  /* 0x0000000400067825 */ /* 0x001fca00078e0006 */
[----:B-1----:R-:W5:Y:S01]  /*0180*/  LDG.E.CONSTANT R2, desc[UR6][R6.64] ;  /* 0x0000000606027981 */ /* 0x002f62000c1e9900 */
[----:B--2---:R-:W-:Y:S01]  /*0190*/  IMAD R4, R4, UR4, RZ ;  /* 0x0000000404047c24 */ /* 0x004fe2000f8e02ff */
[----:B---345:R-:W-:-:S07]  /*01a0*/  IADD3 R2, PT, PT, R2, -0x1, R9 ;  /* 0xffffffff02027810 */ /* 0x038fce0007ffe009 */
.L_x_12:
[C---:B------:R-:W-:Y:S01]  /*01b0*/  ISETP.GE.AND P0, PT, R5.reuse, R2, PT ;  /* 0x000000020500720c */ /* 0x040fe20003f06270 */
[----:B------:R-:W-:Y:S01]  /*01c0*/  IMAD R6, R5, R3, R0 ;  /* 0x0000000305067224 */ /* 0x000fe200078e0200 */
[----:B------:R-:W-:Y:S11]  /*01d0*/  BSSY.RECONVERGENT B0, `(.L_x_0) ;  /* 0x00000a0000007945 */ /* 0x000ff60003800200 */
[----:B01----:R-:W0:Y:S01]  /*01e0*/  @!P0 LDC.64 R8, c[0x0][0x3b8] ;  /* 0x0000ee00ff088b82 */ /* 0x003e220000000a00 */
[----:B------:R-:W-:-:S07]  /*01f0*/  @!P0 MOV R7, 0x7fffffff ;  /* 0x7fffffff00078802 */ /* 0x000fce0000000f00 */
[----:B------:R-:W1:Y:S01]  /*0200*/  @!P0 LDC.64 R12, c[0x0][0x3c0] ;  /* 0x0000f000ff0c8b82 */ /* 0x000e620000000a00 */
[----:B0-----:R-:W-:-:S05]  /*0210*/  @!P0 IMAD.WIDE R8, R6, 0x4, R8 ;  /* 0x0000000406088825 */ /* 0x001fca00078e0208 */
[----:B------:R0:W-:Y:S01]  /*0220*/  @!P0 STG.E desc[UR6][R8.64], R7 ;  /* 0x0000000708008986 */ /* 0x0001e2000c101906 */
[----:B-1----:R-:W-:-:S05]  /*0230*/  @!P0 IMAD.WIDE R12, R6, 0x4, R12 ;  /* 0x00000004060c8825 */ /* 0x002fca00078e020c */
[----:B------:R0:W-:Y:S01]  /*0240*/  @!P0 STG.E desc[UR6][R12.64], R7 ;  /* 0x000000070c008986 */ /* 0x0001e2000c101906 */
[----:B------:R-:W-:Y:S05]  /*0250*/  @!P0 BRA `(.L_x_1) ;  /* 0x00000008005c8947 */ /* 0x000fea0003800000 */
[----:B------:R-:W1:Y:S01]  /*0260*/  LDC.64 R16, c[0x0][0x380] ;  /* 0x0000e000ff107b82 */ /* 0x000e620000000a00 */
[----:B------:R-:W-:Y:S02]  /*0270*/  IADD3 R20, PT, PT, R5, 0x1, RZ ;  /* 0x0000000105147810 */ /* 0x000fe40007ffe0ff */
[----:B0-----:R-:W-:Y:S02]  /*0280*/  IADD3 R7, PT, PT, R6, R3, RZ ;  /* 0x0000000306077210 */ /* 0x001fe40007ffe0ff */
[----:B------:R-:W-:-:S03]  /*0290*/  VIADDMNMX R8, R20, -UR8, RZ, !PT ;  /* 0x8000000814087c46 */ /* 0x000fc6000f8001ff */
[----:B------:R-:W0:Y:S02]  /*02a0*/  LDC.64 R18, c[0x0][0x390] ;  /* 0x0000e400ff127b82 */ /* 0x000e240000000a00 */
[----:B------:R-:W-:-:S06]  /*02b0*/  IMAD R8, R8, R3, R0 ;  /* 0x0000000308087224 */ /* 0x000fcc00078e0200 */
[----:B------:R-:W2:Y:S01]  /*02c0*/  LDC.64 R12, c[0x0][0x398] ;  /* 0x0000e600ff0c7b82 */ /* 0x000ea20000000a00 */
[----:B-1----:R-:W-:-:S04]  /*02d0*/  IMAD.WIDE.U32 R22, R8, 0x4, R16 ;  /* 0x0000000408167825 */ /* 0x002fc800078e0010 */
[C---:B------:R-:W-:Y:S02]  /*02e0*/  IMAD.WIDE R24, R7.reuse, 0x4, R16 ;  /* 0x0000000407187825 */ /* 0x040fe400078e0210 */
[----:B------:R-:W3:Y:S02]  /*02f0*/  LDG.E.CONSTANT R22, desc[UR6][R22.64] ;  /* 0x0000000616167981 */ /* 0x000ee4000c1e9900 */
[--C-:B0-----:R-:W-:Y:S01]  /*0300*/  IMAD.WIDE R14, R7, 0x4, R18.reuse ;  /* 0x00000004070e7825 */ /* 0x101fe200078e0212 */
[----:B------:R-:W-:Y:S01]  /*0310*/  VIADDMNMX R20, R20, -UR9, RZ, !PT ;  /* 0x8000000914147c46 */ /* 0x000fe2000f8001ff */
[----:B------:R-:W3:Y:S02]  /*0320*/  LDG.E.CONSTANT R9, desc[UR6][R24.64] ;  /* 0x0000000618097981 */ /* 0x000ee4000c1e9900 */
[----:B------:R-:W-:Y:S02]  /*0330*/  IMAD.WIDE.U32 R28, R8, 0x4, R18 ;  /* 0x00000004081c7825 */ /* 0x000fe400078e0012 */
[----:B------:R0:W4:Y:S04]  /*0340*/  LDG.E.CONSTANT R23, desc[UR6][R14.64] ;  /* 0x000000060e177981 */ /* 0x000128000c1e9900 */
[----:B------:R1:W4:Y:S01]  /*0350*/  LDG.E.CONSTANT R24, desc[UR6][R28.64] ;  /* 0x000000061c187981 */ /* 0x000322000c1e9900 */
[----:B0-----:R-:W1:Y:S01]  /*0360*/  LDC.64 R14, c[0x0][0x388] ;  /* 0x0000e200ff0e7b82 */ /* 0x001e620000000a00 */
[----:B------:R-:W-:-:S02]  /*0370*/  IMAD R25, R20, R3, R0 ;  /* 0x0000000314197224 */ /* 0x000fc400078e0200 */
[----:B--2---:R-:W-:-:S04]  /*0380*/  IMAD.WIDE.U32 R20, R8, 0x4, R12 ;  /* 0x0000000408147825 */ /* 0x004fc800078e000c */
[----:B------:R-:W-:Y:S02]  /*0390*/  IMAD.WIDE.U32 R18, R25, 0x4, R18 ;  /* 0x0000000419127825 */ /* 0x000fe400078e0012 */
[----:B------:R-:W2:Y:S02]  /*03a0*/  LDG.E.CONSTANT R21, desc[UR6][R20.64] ;  /* 0x0000000614157981 */ /* 0x000ea4000c1e9900 */
[----:B------:R-:W-:Y:S02]  /*03b0*/  IMAD.WIDE R26, R7, 0x4, R12 ;  /* 0x00000004071a7825 */ /* 0x000fe400078e020c */
[----:B------:R-:W5:Y:S02]  /*03c0*/  LDG.E.CONSTANT R18, desc[UR6][R18.64] ;  /* 0x0000000612127981 */ /* 0x000f64000c1e9900 */
[----:B------:R-:W-:Y:S02]  /*03d0*/  IMAD.WIDE.U32 R16, R25, 0x4, R16 ;  /* 0x0000000419107825 */ /* 0x000fe400078e0010 */
[----:B------:R-:W2:Y:S04]  /*03e0*/  LDG.E.CONSTANT R26, desc[UR6][R26.64] ;  /* 0x000000061a1a7981 */ /* 0x000ea8000c1e9900 */
[----:B------:R0:W2:Y:S01]  /*03f0*/  LDG.E.CONSTANT R20, desc[UR6][R16.64] ;  /* 0x0000000610147981 */ /* 0x0000a2000c1e9900 */
[----:B-1----:R-:W-:-:S04]  /*0400*/  IMAD.WIDE R28, R7, 0x4, R14 ;  /* 0x00000004071c7825 */ /* 0x002fc800078e020e */
[C---:B------:R-:W-:Y:S02]  /*0410*/  IMAD.WIDE.U32 R12, R25.reuse, 0x4, R12 ;  /* 0x00000004190c7825 */ /* 0x040fe400078e000c */
[----:B------:R-:W2:Y:S02]  /*0420*/  LDG.E.CONSTANT R28, desc[UR6][R28.64] ;  /* 0x000000061c1c7981 */ /* 0x000ea4000c1e9900 */
[--C-:B0-----:R-:W-:Y:S02]  /*0430*/  IMAD.WIDE.U32 R16, R8, 0x4, R14.reuse ;  /* 0x0000000408107825 */ /* 0x101fe400078e000e */
[----:B------:R-:W2:Y:S04]  /*0440*/  LDG.E.CONSTANT R13, desc[UR6][R12.64] ;  /* 0x000000060c0d7981 */ /* 0x000ea8000c1e9900 */
[----:B------:R0:W2:Y:S01]  /*0450*/  LDG.E.CONSTANT R7, desc[UR6][R16.64] ;  /* 0x0000000610077981 */ /* 0x0000a2000c1e9900 */
[----:B------:R-:W-:-:S06]  /*0460*/  IMAD.WIDE.U32 R14, R25, 0x4, R14 ;  /* 0x00000004190e7825 */ /* 0x000fcc00078e000e */
[----:B------:R5:W2:Y:S01]  /*0470*/  LDG.E.CONSTANT R15, desc[UR6][R14.64] ;  /* 0x000000060e0f7981 */ /* 0x000aa2000c1e9900 */
[----:B------:R-:W-:Y:S01]  /*0480*/  BSSY.RECONVERGENT B1, `(.L_x_2) ;  /* 0x000004d000017945 */ /* 0x000fe20003800200 */
[----:B---3--:R-:W-:-:S04]  /*0490*/  FADD R25, R9, -R22 ;  /* 0x8000001609197221 */ /* 0x008fc80000000000 */
[----:B------:R-:W-:Y:S01]  /*04a0*/  FADD R19, -R9, R25 ;  /* 0x0000001909137221 */ /* 0x000fe20000000100 */
[----:B----4-:R-:W-:-:S03]  /*04b0*/  FADD R8, R23, -R24 ;  /* 0x8000001817087221 */ /* 0x010fc60000000000 */
[--C-:B------:R-:W-:Y:S01]  /*04c0*/  FADD R27, -R22, -R19.reuse ;  /* 0x80000013161b7221 */ /* 0x100fe20000000100 */
[----:B0-----:R-:W-:Y:S01]  /*04d0*/  FADD R17, -R23, R8 ;  /* 0x0000000817117221 */ /* 0x001fe20000000100 */
[----:B------:R-:W-:-:S03]  /*04e0*/  FADD R22, R25, -R19 ;  /* 0x8000001319167221 */ /* 0x000fc60000000000 */
[--C-:B------:R-:W-:Y:S01]  /*04f0*/  FADD R19, R8, -R17.reuse ;  /* 0x8000001108137221 */ /* 0x100fe20000000000 */
[----:B------:R-:W-:Y:S01]  /*0500*/  FADD R24, -R24, -R17 ;  /* 0x8000001118187221 */ /* 0x000fe20000000100 */
[----:B------:R-:W-:Y:S02]  /*0510*/  FADD R16, R9, -R22 ;  /* 0x8000001609107221 */ /* 0x000fe40000000000 */
[----:B------:R-:W-:Y:S02]  /*0520*/  FADD R19, R23, -R19 ;  /* 0x8000001317137221 */ /* 0x000fe40000000000 */
[----:B------:R-:W-:Y:S02]  /*0530*/  FADD R16, R16, R27 ;  /* 0x0000001b10107221 */ /* 0x000fe40000000000 */
[----:B------:R-:W-:Y:S01]  /*0540*/  FADD R19, R19, R24 ;  /* 0x0000001813137221 */ /* 0x000fe20000000000 */
[----:B-----5:R-:W-:Y:S01]  /*0550*/  FADD R14, R23, -R18 ;  /* 0x80000012170e7221 */ /* 0x020fe20000000000 */
[----:B--2---:R-:W-:-:S03]  /*0560*/  FADD R22, R26, -R21 ;  /* 0x800000151a167221 */ /* 0x004fc60000000000 */
[----:B------:R-:W-:Y:S01]  /*0570*/  FADD R27, -R23, R14 ;  /* 0x0000000e171b7221 */ /* 0x000fe20000000100 */
[----:B------:R-:W-:Y:S01]  /*0580*/  FADD R12, R9, -R20 ;  /* 0x80000014090c7221 */ /* 0x000fe20000000000 */
[----:B------:R-:W-:Y:S02]  /*0590*/  FADD R19, R19, R22 ;  /* 0x0000001613137221 */ /* 0x000fe40000000000 */
[--C-:B------:R-:W-:Y:S01]  /*05a0*/  FADD R22, R14, -R27.reuse ;  /* 0x8000001b0e167221 */ /* 0x100fe20000000000 */
[----:B------:R-:W-:Y:S01]  /*05b0*/  FADD R17, -R9, R12 ;  /* 0x0000000c09117221 */ /* 0x000fe20000000100 */
[----:B------:R-:W-:Y:S02]  /*05c0*/  FADD R21, -R18, -R27 ;  /* 0x8000001b12157221 */ /* 0x000fe40000000100 */
[----:B------:R-:W-:Y:S01]  /*05d0*/  FADD R22, R23, -R22 ;  /* 0x8000001617167221 */ /* 0x000fe20000000000 */
[--C-:B------:R-:W-:Y:S01]  /*05e0*/  FADD R18, R12, -R17.reuse ;  /* 0x800000110c127221 */ /* 0x100fe20000000000 */
[----:B------:R-:W-:Y:S01]  /*05f0*/  FADD R20, -R20, -R17 ;  /* 0x8000001114147221 */ /* 0x000fe20000000100 */
[----:B------:R-:W-:Y:S01]  /*0600*/  FADD R17, R8, R19 ;  /* 0x0000001308117221 */ /* 0x000fe20000000000 */
[----:B------:R-:W-:Y:S01]  /*0610*/  FADD R21, R22, R21 ;  /* 0x0000001516157221 */ /* 0x000fe20000000000 */
[----:B------:R-:W-:Y:S01]  /*0620*/  FADD R9, R9, -R18 ;  /* 0x8000001209097221 */ /* 0x000fe20000000000 */
[----:B------:R-:W-:Y:S01]  /*0630*/  FADD R7, R28, -R7 ;  /* 0x800000071c077221 */ /* 0x000fe20000000000 */
[----:B------:R-:W-:-:S03]  /*0640*/  FADD R22, -R8, R17 ;  /* 0x0000001108167221 */ /* 0x000fc60000000100 */
[----:B------:R-:W-:Y:S01]  /*0650*/  FADD R18, R16, R7 ;  /* 0x0000000710127221 */ /* 0x000fe20000000000 */
[----:B------:R-:W-:Y:S01]  /*0660*/  FADD R26, R26, -R13 ;  /* 0x8000000d1a1a7221 */ /* 0x000fe20000000000 */
[----:B------:R-:W-:Y:S02]  /*0670*/  FADD R23, R17, -R22 ;  /* 0x8000001611177221 */ /* 0x000fe40000000000 */
[----:B------:R-:W-:Y:S01]  /*0680*/  FADD R16, R25, R18 ;  /* 0x0000001219107221 */ /* 0x000fe20000000000 */
[----:B------:R-:W-:Y:S01]  /*0690*/  FADD R7, R9, R20 ;  /* 0x0000001409077221 */ /* 0x000fe20000000000 */
[----:B------:R-:W-:Y:S01]  /*06a0*/  FADD R9, R21, R26 ;  /* 0x0000001a15097221 */ /* 0x000fe20000000000 */
[----:B------:R-:W-:Y:S01]  /*06b0*/  FADD R22, R19, -R22 ;  /* 0x8000001613167221 */ /* 0x000fe20000000000 */
[----:B------:R-:W-:Y:S01]  /*06c0*/  FADD R21, -R25, R16 ;  /* 0x0000001019157221 */ /* 0x000fe20000000100 */
[----:B------:R-:W-:-:S03]  /*06d0*/  FADD R23, R8, -R23 ;  /* 0x8000001708177221 */ /* 0x000fc60000000000 */
[----:B------:R-:W-:Y:S01]  /*06e0*/  FADD R8, R18, -R21 ;  /* 0x8000001512087221 */ /* 0x000fe20000000000 */
[----:B------:R-:W-:Y:S01]  /*06f0*/  FADD R18, R23, R22 ;  /* 0x0000001617127221 */ /* 0x000fe20000000000 */
[----:B------:R-:W-:Y:S01]  /*0700*/  FADD R13, R14, R9 ;  /* 0x000000090e0d7221 */ /* 0x000fe20000000000 */
[----:B------:R-:W-:-:S03]  /*0710*/  FSETP.EQ.AND P1, PT, R17, RZ, PT ;  /* 0x000000ff1100720b */ /* 0x000fc60003f22000 */
[----:B------:R-:W-:Y:S01]  /*0720*/  FSETP.NEU.AND P0, PT, R18, RZ, PT ;  /* 0x000000ff1200720b */ /* 0x000fe20003f0d000 */
[----:B------:R-:W-:Y:S01]  /*0730*/  FADD R24, -R14, R13 ;  /* 0x0000000d0e187221 */ /* 0x000fe20000000100 */
[----:B------:R-:W-:Y:S01]  /*0740*/  FADD R28, R28, -R15 ;  /* 0x8000000f1c1c7221 */ /* 0x000fe20000000000 */
[----:B------:R-:W-:Y:S02]  /*0750*/  FADD R20, R16, -R21 ;  /* 0x8000001510147221 */ /* 0x000fe40000000000 */
[--C-:B------:R-:W-:Y:S01]  /*0760*/  FADD R15, R13, -R24.reuse ;  /* 0x800000180d0f7221 */ /* 0x100fe20000000000 */
[----:B------:R-:W-:Y:S01]  /*0770*/  FADD R9, R9, -R24 ;  /* 0x8000001809097221 */ /* 0x000fe20000000000 */
[----:B------:R-:W-:Y:S02]  /*0780*/  FADD R19, R25, -R20 ;  /* 0x8000001419137221 */ /* 0x000fe40000000000 */
[----:B------:R-:W-:Y:S01]  /*0790*/  FADD R14, R14, -R15 ;  /* 0x8000000f0e0e7221 */ /* 0x000fe20000000000 */
[----:B------:R-:W-:Y:S01]  /*07a0*/  FADD R15, R7, R28 ;  /* 0x0000001c070f7221 */ /* 0x000fe20000000000 */
[----:B------:R-:W-:-:S02]  /*07b0*/  HFMA2 R7, -RZ, RZ, 0, 0 ;  /* 0x00000000ff077431 */ /* 0x000fc400000001ff */
[----:B------:R-:W-:Y:S01]  /*07c0*/  FADD R19, R19, R8 ;  /* 0x0000000813137221 */ /* 0x000fe20000000000 */
[----:B------:R-:W-:Y:S01]  /*07d0*/  FADD R14, R14, R9 ;  /* 0x000000090e0e7221 */ /* 0x000fe20000000000 */
[----:B------:R-:W-:Y:S06]  /*07e0*/  @!P0 BRA P1, `(.L_x_3) ;  /* 0x0000000000588947 */ /* 0x000fec0000800000 */
[----:B------:R-:W-:Y:S01]  /*07f0*/  IADD3 R7, PT, PT, R17, 0x1800000, RZ ;  /* 0x0180000011077810 */ /* 0x000fe20007ffe0ff */
[----:B------:R-:W-:Y:S03]  /*0800*/  BSSY.RECONVERGENT B2, `(.L_x_4) ;  /* 0x000000d000027945 */ /* 0x000fe60003800200 */
[----:B------:R-:W-:-:S04]  /*0810*/  LOP3.LUT R7, R7, 0x7f800000, RZ, 0xc0, !PT ;  /* 0x7f80000007077812 */ /* 0x000fc800078ec0ff */
[----:B------:R-:W-:-:S13]  /*0820*/  ISETP.GT.U32.AND P0, PT, R7, 0x1ffffff, PT ;  /* 0x01ffffff0700780c */ /* 0x000fda0003f04070 */
[----:B------:R-:W-:Y:S05]  /*0830*/  @P0 BRA `(.L_x_5) ;  /* 0x0000000000140947 */ /* 0x000fea0003800000 */
[----:B------:R-:W-:Y:S02]  /*0840*/  MOV R7, R17 ;  /* 0x0000001100077202 */ /* 0x000fe40000000f00 */
[----:B------:R-:W-:-:S07]  /*0850*/  MOV R20, 0x870 ;  /* 0x0000087000147802 */ /* 0x000fce0000000f00 */
[----:B------:R-:W-:Y:S05]  /*0860*/  CALL.REL.NOINC `($__internal_0_$__cuda_sm20_rcp_rn_f32_slowpath) ;  /* 0x0000000000ec7944 */ /* 0x000fea0003c00000 */
[----:B------:R-:W-:Y:S01]  /*0870*/  MOV R8, R7 ;  /* 0x0000000700087202 */ /* 0x000fe20000000f00 */
[----:B------:R-:W-:Y:S06]  /*0880*/  BRA `(.L_x_6) ;  /* 0x0000000000107947 */ /* 0x000fec0003800000 */
.L_x_5:
[----:B------:R-:W0:Y:S02]  /*0890*/  MUFU.RCP R8, R17 ;  /* 0x0000001100087308 */ /* 0x000e240000001000 */
[----:B0-----:R-:W-:-:S04]  /*08a0*/  FFMA R7, R17, R8, -1 ;  /* 0xbf80000011077423 */ /* 0x001fc80000000008 */
[----:B------:R-:W-:-:S04]  /*08b0*/  FADD.FTZ R7, -R7, -RZ ;  /* 0x800000ff07077221 */ /* 0x000fc80000010100 */
[----:B------:R-:W-:-:S07]  /*08c0*/  FFMA R8, R8, R7, R8 ;  /* 0x0000000708087223 */ /* 0x000fce0000000008 */
.L_x_6:
[----:B------:R-:W-:Y:S05]  /*08d0*/  BSYNC.RECONVERGENT B2 ;  /* 0x0000000000027941 */ /* 0x000fea0003800200 */
.L_x_4:
[----:B------:R-:W-:-:S04]  /*08e0*/  FFMA R7, -R17, R8, 2 ;  /* 0x4000000011077423 */ /* 0x000fc80000000108 */
[----:B------:R-:W-:-:S04]  /*08f0*/  FFMA R7, R7, R8, RZ ;  /* 0x0000000807077223 */ /* 0x000fc800000000ff */
[----:B------:R-:W-:-:S04]  /*0900*/  FMUL R8, R16, R7 ;  /* 0x0000000710087220 */ /* 0x000fc80000400000 */
[----:B------:R-:W-:-:S04]  /*0910*/  FFMA R17, R17, -R8, R16 ;  /* 0x8000000811117223 */ /* 0x000fc80000000010 */
[----:B------:R-:W-:-:S04]  /*0920*/  FFMA R18, R18, -R8, R17 ;  /* 0x8000000812127223 */ /* 0x000fc80000000011 */
[----:B------:R-:W-:-:S04]  /*0930*/  FADD R18, R19, R18 ;  /* 0x0000001213127221 */ /* 0x000fc80000000000 */
[----:B------:R-:W-:-:S07]  /*0940*/  FFMA R7, R7, R18, R8 ;  /* 0x0000001207077223 */ /* 0x000fce0000000008 */
.L_x_3:
[----:B------:R-:W-:Y:S05]  /*0950*/  BSYNC.RECONVERGENT B1 ;  /* 0x0000000000017941 */ /* 0x000fea0003800200 */
.L_x_2:
[----:B------:R-:W-:Y:S01]  /*0960*/  IMAD.WIDE R8, R6, 0x4, R10 ;  /* 0x0000000406087825 */ /* 0x000fe200078e020a */
[----:B------:R-:W-:Y:S01]  /*0970*/  FSETP.NEU.AND P0, PT, R14, RZ, PT ;  /* 0x000000ff0e00720b */ /* 0x000fe20003f0d000 */
[----:B------:R-:W-:Y:S01]  /*0980*/  BSSY.RECONVERGENT B1, `(.L_x_7) ;  /* 0x0000021000017945 */ /* 0x000fe20003800200 */
[----:B------:R-:W-:Y:S01]  /*0990*/  FSETP.EQ.AND P1, PT, R13, RZ, PT ;  /* 0x000000ff0d00720b */ /* 0x000fe20003f22000 */
[----:B------:R-:W-:Y:S01]  /*09a0*/  HFMA2 R17, -RZ, RZ, 0, 0 ;  /* 0x00000000ff117431 */ /* 0x000fe200000001ff */
[----:B------:R0:W-:Y:S11]  /*09b0*/  STG.E desc[UR6][R8.64], R7 ;  /* 0x0000000708007986 */ /* 0x0001f6000c101906 */
[----:B------:R-:W-:Y:S05]  /*09c0*/  @!P0 BRA P1, `(.L_x_8) ;  /* 0x0000000000708947 */ /* 0x000fea0000800000 */
[----:B0-----:R-:W-:Y:S01]  /*09d0*/  IADD3 R7, PT, PT, R13, 0x1800000, RZ ;  /* 0x018000000d077810 */ /* 0x001fe20007ffe0ff */
[C---:B------:R-:W-:Y:S01]  /*09e0*/  FADD R16, R12.reuse, R15 ;  /* 0x0000000f0c107221 */ /* 0x040fe20000000000 */
[----:B------:R-:W-:Y:S02]  /*09f0*/  BSSY.RECONVERGENT B2, `(.L_x_9) ;  /* 0x000000e000027945 */ /* 0x000fe40003800200 */
[----:B------:R-:W-:Y:S01]  /*0a00*/  LOP3.LUT R7, R7, 0x7f800000, RZ, 0xc0, !PT ;  /* 0x7f80000007077812 */ /* 0x000fe200078ec0ff */
[----:B------:R-:W-:-:S03]  /*0a10*/  FADD R17, -R12, R16 ;  /* 0x000000100c117221 */ /* 0x000fc60000000100 */
[----:B------:R-:W-:-:S13]  /*0a20*/  ISETP.GT.U32.AND P0, PT, R7, 0x1ffffff, PT ;  /* 0x01ffffff0700780c */ /* 0x000fda0003f04070 */
[----:B------:R-:W-:Y:S05]  /*0a30*/  @P0 BRA `(.L_x_10) ;  /* 0x0000000000140947 */ /* 0x000fea0003800000 */
[----:B------:R-:W-:Y:S02]  /*0a40*/  MOV R7, R13 ;  /* 0x0000000d00077202 */ /* 0x000fe40000000f00 */
[----:B------:R-:W-:-:S07]  /*0a50*/  MOV R20, 0xa70 ;  /* 0x00000a7000147802 */ /* 0x000fce0000000f00 */
[----:B------:R-:W-:Y:S05]  /*0a60*/  CALL.REL.NOINC `($__internal_0_$__cuda_sm20_rcp_rn_f32_slowpath) ;  /* 0x00000000006c7944 */ /* 0x000fea0003c00000 */
[----:B------:R-:W-:Y:S01]  /*0a70*/  MOV R8, R7 ;  /* 0x0000000700087202 */ /* 0x000fe20000000f00 */
[----:B------:R-:W-:Y:S06]  /*0a80*/  BRA `(.L_x_11) ;  /* 0x0000000000107947 */ /* 0x000fec0003800000 */
.L_x_10:
[----:B------:R-:W0:Y:S02]  /*0a90*/  MUFU.RCP R8, R13 ;  /* 0x0000000d00087308 */ /* 0x000e240000001000 */
[----:B0-----:R-:W-:-:S04]  /*0aa0*/  FFMA R7, R13, R8, -1 ;  /* 0xbf8000000d077423 */ /* 0x001fc80000000008 */
[----:B------:R-:W-:-:S04]  /*0ab0*/  FADD.FTZ R7, -R7, -RZ ;  /* 0x800000ff07077221 */ /* 0x000fc80000010100 */
[----:B------:R-:W-:-:S07]  /*0ac0*/  FFMA R8, R8, R7, R8 ;  /* 0x0000000708087223 */ /* 0x000fce0000000008 */
.L_x_11:
[----:B------:R-:W-:Y:S05]  /*0ad0*/  BSYNC.RECONVERGENT B2 ;  /* 0x0000000000027941 */ /* 0x000fea0003800200 */
.L_x_9:
[-C--:B------:R-:W-:Y:S01]  /*0ae0*/  FFMA R7, -R13, R8.reuse, 2 ;  /* 0x400000000d077423 */ /* 0x080fe20000000108 */
[--C-:B------:R-:W-:Y:S01]  /*0af0*/  FADD R9, R16, -R17.reuse ;  /* 0x8000001110097221 */ /* 0x100fe20000000000 */
[----:B------:R-:W-:Y:S02]  /*0b00*/  FADD R15, R15, -R17 ;  /* 0x800000110f0f7221 */ /* 0x000fe40000000000 */
[----:B------:R-:W-:Y:S01]  /*0b10*/  FFMA R7, R7, R8, RZ ;  /* 0x0000000807077223 */ /* 0x000fe200000000ff */
[----:B------:R-:W-:-:S03]  /*0b20*/  FADD R12, R12, -R9 ;  /* 0x800000090c0c7221 */ /* 0x000fc60000000000 */
[----:B------:R-:W-:Y:S01]  /*0b30*/  FMUL R8, R16, R7 ;  /* 0x0000000710087220 */ /* 0x000fe20000400000 */
[----:B------:R-:W-:-:S03]  /*0b40*/  FADD R12, R15, R12 ;  /* 0x0000000c0f0c7221 */ /* 0x000fc60000000000 */
[----:B------:R-:W-:-:S04]  /*0b50*/  FFMA R13, R13, -R8, R16 ;  /* 0x800000080d0d7223 */ /* 0x000fc80000000010 */
[----:B------:R-:W-:-:S04]  /*0b60*/  FFMA R13, R14, -R8, R13 ;  /* 0x800000080e0d7223 */ /* 0x000fc8000000000d */
[----:B------:R-:W-:-:S04]  /*0b70*/  FADD R12, R13, R12 ;  /* 0x0000000c0d0c7221 */ /* 0x000fc80000000000 */
[----:B------:R-:W-:-:S07]  /*0b80*/  FFMA R17, R7, R12, R8 ;  /* 0x0000000c07117223 */ /* 0x000fce0000000008 */
.L_x_8:
[----:B------:R-:W-:Y:S05]  /*0b90*/  BSYNC.RECONVERGENT B1 ;  /* 0x0000000000017941 */ /* 0x000fea0003800200 */
.L_x_7:
[----:B0-----:R-:W0:Y:S02]  /*0ba0*/  LDC.64 R8, c[0x0][0x3c0] ;  /* 0x0000f000ff087b82 */ /* 0x001e240000000a00 */
[----:B0-----:R-:W-:-:S05]  /*0bb0*/  IMAD.WIDE R8, R6, 0x4, R8 ;  /* 0x0000000406087825 */ /* 0x001fca00078e0208 */
[----:B------:R1:W-:Y:S02]  /*0bc0*/  STG.E desc[UR6][R8.64], R17 ;  /* 0x0000001108007986 */ /* 0x0003e4000c101906 */
.L_x_1:
[----:B------:R-:W-:Y:S05]  /*0bd0*/  BSYNC.RECONVERGENT B0 ;  /* 0x0000000000007941 */ /* 0x000fea0003800200 */
.L_x_0:
[----:B------:R-:W-:-:S04]  /*0be0*/  IADD3 R5, PT, PT, R4, R5, RZ ;  /* 0x0000000504057210 */ /* 0x000fc80007ffe0ff */
[----:B------:R-:W-:-:S13]  /*0bf0*/  ISETP.GE.AND P0, PT, R5, UR5, PT ;  /* 0x0000000505007c0c */ /* 0x000fda000bf06270 */
[----:B------:R-:W-:Y:S05]  /*0c00*/  @!P0 BRA `(.L_x_12) ;  /* 0xfffffff400688947 */ /* 0x000fea000383ffff */
[----:B------:R-:W-:Y:S05]  /*0c10*/  EXIT ;  /* 0x000000000000794d */ /* 0x000fea0003800000 */
        .weak           $__internal_0_$__cuda_sm20_rcp_rn_f32_slowpath
        .type           $__internal_0_$__cuda_sm20_rcp_rn_f32_slowpath,@function
        .size           $__internal_0_$__cuda_sm20_rcp_rn_f32_slowpath,(.L_x_128 - $__internal_0_$__cuda_sm20_rcp_rn_f32_slowpath)
$__internal_0_$__cuda_sm20_rcp_rn_f32_slowpath:
[----:B------:R-:W-:Y:S01]  /*0c20*/  SHF.L.U32 R8, R7, 0x1, RZ ;  /* 0x0000000107087819 */ /* 0x000fe200000006ff */
[----:B------:R-:W-:Y:S03]  /*0c30*/  BSSY.RECONVERGENT B3, `(.L_x_13) ;  /* 0x0000030000037945 */ /* 0x000fe60003800200 */
[----:B------:R-:W-:-:S04]  /*0c40*/  SHF.R.U32.HI R8, RZ, 0x18, R8 ;  /* 0x00000018ff087819 */ /* 0x000fc80000011608 */
[----:B------:R-:W-:-:S13]  /*0c50*/  ISETP.NE.U32.AND P0, PT, R8, RZ, PT ;  /* 0x000000ff0800720c */ /* 0x000fda0003f05070 */
[----:B------:R-:W-:Y:S05]  /*0c60*/  @P0 BRA `(.L_x_14) ;  /* 0x0000000000280947 */ /* 0x000fea0003800000 */
[----:B------:R-:W-:-:S04]  /*0c70*/  SHF.L.U32 R8, R7, 0x1, RZ ;  /* 0x0000000107087819 */ /* 0x000fc800000006ff */
[----:B------:R-:W-:-:S13]  /*0c80*/  ISETP.NE.AND P0, PT, R8, RZ, PT ;  /* 0x000000ff0800720c */ /* 0x000fda0003f05270 */
[----:B------:R-:W-:Y:S01]  /*0c90*/  @P0 FFMA R21, R7, 1.84467440737095516160e+19, RZ ;  /* 0x5f80000007150823 */ /* 0x000fe200000000ff */
[----:B------:R-:W-:Y:S08]  /*0ca0*/  @!P0 MUFU.RCP R9, R7 ;  /* 0x0000000700098308 */ /* 0x000ff00000001000 */
[----:B------:R-:W0:Y:S02]  /*0cb0*/  @P0 MUFU.RCP R8, R21 ;  /* 0x0000001500080308 */ /* 0x000e240000001000 */
[----:B0-----:R-:W-:-:S04]  /*0cc0*/  @P0 FFMA R22, R21, R8, -1 ;  /* 0xbf80000015160423 */ /* 0x001fc80000000008 */
[----:B------:R-:W-:-:S04]  /*0cd0*/  @P0 FADD.FTZ R23, -R22, -RZ ;  /* 0x800000ff16170221 */ /* 0x000fc80000010100 */
[----:B------:R-:W-:-:S04]  /*0ce0*/  @P0 FFMA R8, R8, R23, R8 ;  /* 0x0000001708080223 */ /* 0x000fc80000000008 */
[----:B------:R-:W-:Y:S01]  /*0cf0*/  @P0 FFMA R9, R8, 1.84467440737095516160e+19, RZ ;  /* 0x5f80000008090823 */ /* 0x000fe200000000ff */
[----:B------:R-:W-:Y:S06]  /*0d00*/  BRA `(.L_x_15) ;  /* 0x0000000000887947 */ /* 0x000fec0003800000 */
.L_x_14:
[----:B------:R-:W-:-:S04]  /*0d10*/  IADD3 R9, PT, PT, R8, -0xfd, RZ ;  /* 0xffffff0308097810 */ /* 0x000fc80007ffe0ff */
[----:B------:R-:W-:-:S13]  /*0d20*/  ISETP.GT.U32.AND P0, PT, R9, 0x1, PT ;  /* 0x000000010900780c */ /* 0x000fda0003f04070 */
[----:B------:R-:W-:Y:S05]  /*0d30*/  @P0 BRA `(.L_x_16) ;  /* 0x0000000000780947 */ /* 0x000fea0003800000 */
[----:B------:R-:W-:Y:S01]  /*0d40*/  LOP3.LUT R21, R7, 0x7fffff, RZ, 0xc0, !PT ;  /* 0x007fffff07157812 */ /* 0x000fe200078ec0ff */
[----:B------:R-:W-:-:S03]  /*0d50*/  HFMA2 R26, -RZ, RZ, 0, 1.78813934326171875e-07 ;  /* 0x00000003ff1a7431 */ /* 0x000fc600000001ff */
[----:B------:R-:W-:-:S04]  /*0d60*/  LOP3.LUT R21, R21, 0x3f800000, RZ, 0xfc, !PT ;  /* 0x3f80000015157812 */ /* 0x000fc800078efcff */
[----:B------:R-:W0:Y:S01]  /*0d70*/  MUFU.RCP R22, R21 ;  /* 0x0000001500167308 */ /* 0x000e220000001000 */
[----:B------:R-:W-:Y:S01]  /*0d80*/  SHF.L.U32 R25, R26, R9, RZ ;  /* 0x000000091a197219 */ /* 0x000fe200000006ff */
[----:B0-----:R-:W-:-:S04]  /*0d90*/  FFMA R23, R21, R22, -1 ;  /* 0xbf80000015177423 */ /* 0x001fc80000000016 */
[----:B------:R-:W-:-:S04]  /*0da0*/  FADD.FTZ R23, -R23, -RZ ;  /* 0x800000ff17177221 */ /* 0x000fc80000010100 */
[CCC-:B------:R-:W-:Y:S01]  /*0db0*/  FFMA.RM R24, R22.reuse, R23.reuse, R22.reuse ;  /* 0x0000001716187223 */ /* 0x1c0fe20000004016 */
[----:B------:R-:W-:-:S04]  /*0dc0*/  FFMA.RP R23, R22, R23, R22 ;  /* 0x0000001716177223 */ /* 0x000fc80000008016 */
[C---:B------:R-:W-:Y:S02]  /*0dd0*/  LOP3.LUT R22, R24.reuse, 0x7fffff, RZ, 0xc0, !PT ;  /* 0x007fffff18167812 */ /* 0x040fe400078ec0ff */
[----:B------:R-:W-:Y:S02]  /*0de0*/  FSETP.NEU.FTZ.AND P0, PT, R24, R23, PT ;  /* 0x000000171800720b */ /* 0x000fe40003f1d000 */
[----:B------:R-:W-:Y:S02]  /*0df0*/  LOP3.LUT R22, R22, 0x800000, RZ, 0xfc, !PT ;  /* 0x0080000016167812 */ /* 0x000fe400078efcff */
[----:B------:R-:W-:Y:S02]  /*0e00*/  SEL R23, RZ, 0xffffffff, !P0 ;  /* 0xffffffffff177807 */ /* 0x000fe40004000000 */
[----:B------:R-:W-:Y:S02]  /*0e10*/  LOP3.LUT R24, R25, R22, RZ, 0xc0, !PT ;  /* 0x0000001619187212 */ /* 0x000fe400078ec0ff */
[----:B------:R-:W-:-:S02]  /*0e20*/  IADD3 R23, PT, PT, -R23, RZ, RZ ;  /* 0x000000ff17177210 */ /* 0x000fc40007ffe1ff */
[-C--:B------:R-:W-:Y:S02]  /*0e30*/  SHF.R.U32.HI R24, RZ, R9.reuse, R24 ;  /* 0x00000009ff187219 */ /* 0x080fe40000011618 */
[----:B------:R-:W-:Y:S02]  /*0e40*/  LOP3.LUT P1, RZ, R23, R9, R22, 0xf8, !PT ;  /* 0x0000000917ff7212 */ /* 0x000fe4000782f816 */
[C---:B------:R-:W-:Y:S02]  /*0e50*/  LOP3.LUT P0, RZ, R24.reuse, 0x1, RZ, 0xc0, !PT ;  /* 0x0000000118ff7812 */ /* 0x040fe4000780c0ff */
[----:B------:R-:W-:-:S04]  /*0e60*/  LOP3.LUT P2, RZ, R24, 0x2, RZ, 0xc0, !PT ;  /* 0x0000000218ff7812 */ /* 0x000fc8000784c0ff */
[----:B------:R-:W-:Y:S02]  /*0e70*/  PLOP3.LUT P0, PT, P0, P1, P2, 0xe0, 0x0 ;  /* 0x000000000000781c */ /* 0x000fe40000703c20 */
[----:B------:R-:W-:Y:S02]  /*0e80*/  LOP3.LUT P1, RZ, R7, 0x7fffff, RZ, 0xc0, !PT ;  /* 0x007fffff07ff7812 */ /* 0x000fe4000782c0ff */
[----:B------:R-:W-:-:S04]  /*0e90*/  SEL R9, RZ, 0x1, !P0 ;  /* 0x00000001ff097807 */ /* 0x000fc80004000000 */
[----:B------:R-:W-:-:S04]  /*0ea0*/  IADD3 R9, PT, PT, -R9, RZ, RZ ;  /* 0x000000ff09097210 */ /* 0x000fc80007ffe1ff */
[----:B------:R-:W-:Y:S02]  /*0eb0*/  ISETP.GE.AND P0, PT, R9, RZ, PT ;  /* 0x000000ff0900720c */ /* 0x000fe40003f06270 */
[----:B------:R-:W-:-:S04]  /*0ec0*/  IADD3 R9, PT, PT, R8, -0xfc, RZ ;  /* 0xffffff0408097810 */ /* 0x000fc80007ffe0ff */
[----:B------:R-:W-:-:S07]  /*0ed0*/  SHF.R.U32.HI R22, RZ, R9, R22 ;  /* 0x00000009ff167219 */ /* 0x000fce0000011616 */
[----:B------:R-:W-:-:S04]  /*0ee0*/  @!P0 IADD3 R22, PT, PT, R22, 0x1, RZ ;  /* 0x0000000116168810 */ /* 0x000fc80007ffe0ff */
[----:B------:R-:W-:-:S04]  /*0ef0*/  @!P1 SHF.L.U32 R22, R22, 0x1, RZ ;  /* 0x0000000116169819 */ /* 0x000fc800000006ff */
[----:B------:R-:W-:Y:S01]  /*0f00*/  LOP3.LUT R9, R22, 0x80000000, R7, 0xf8, !PT ;  /* 0x8000000016097812 */ /* 0x000fe200078ef807 */
[----:B------:R-:W-:Y:S06]  /*0f10*/  BRA `(.L_x_15) ;  /* 0x0000000000047947 */ /* 0x000fec0003800000 */
.L_x_16:
[----:B------:R0:W1:Y:S02]  /*0f20*/  MUFU.RCP R9, R7 ;  /* 0x0000000700097308 */ /* 0x0000640000001000 */
.L_x_15:
[----:B------:R-:W-:Y:S05]  /*0f30*/  BSYNC.RECONVERGENT B3 ;  /* 0x0000000000037941 */ /* 0x000fea0003800200 */
.L_x_13:
[----:B01----:R-:W-:Y:S01]  /*0f40*/  MOV R7, R9 ;  /* 0x0000000900077202 */ /* 0x003fe20000000f00 */
[----:B------:R-:W-:Y:S01]  /*0f50*/  HFMA2 R9, -RZ, RZ, 0, 0 ;  /* 0x00000000ff097431 */ /* 0x000fe200000001ff */
[----:B------:R-:W-:-:S04]  /*0f60*/  MOV R8, R20 ;  /* 0x0000001400087202 */ /* 0x000fc80000000f00 */
[----:B------:R-:W-:Y:S05]  /*0f70*/  RET.REL.NODEC R8 `(buff_averages_many_series_one_param_exp2_f32) ;  /* 0xfffffff008207950 */ /* 0x000fea0003c3ffff */
.L_x_17:
[----:B------:R-:W-:-:S00]  /*0f80*/  BRA `(.L_x_17) ;  /* 0xfffffffc00fc7947 */ /* 0x000fc0000383ffff */
[----:B------:R-:W-:-:S00]  /*0f90*/  NOP ;  /* 0x0000000000007918 */ /* 0x000fc00000000000 */
        /* <DEDUP_REMOVED lines=14> */
.L_x_128:


//--------------------- .text.buff_averages_batch_prefix_exp2_f32 --------------------------
	.section	.text.buff_averages_batch_prefix_exp2_f32,"ax",@progbits
	.align	128
        .global         buff_averages_batch_prefix_exp2_f32
        .type           buff_averages_batch_prefix_exp2_f32,@function
        .size           buff_averages_batch_prefix_exp2_f32,(.L_x_129 - buff_averages_batch_prefix_exp2_f32)
        .other          buff_averages_batch_prefix_exp2_f32,@"STO_CUDA_ENTRY STV_DEFAULT"
buff_averages_batch_prefix_exp2_f32:
.text.buff_averages_batch_prefix_exp2_f32:
[----:B------:R-:W-:Y:S01]  /*0000*/  LDC R1, c[0x0][0x37c] ;  /* 0x0000df00ff017b82 */ /* 0x000fe20000000800 */
[----:B------:R-:W0:Y:S01]  /*0010*/  S2R R0, SR_CTAID.Y ;  /* 0x0000000000007919 */ /* 0x000e220000002600 */
[----:B------:R-:W0:Y:S02]  /*0020*/  LDCU UR4, c[0x0][0x3b8] ;  /* 0x00007700ff0477ac */ /* 0x000e240008000800 */
[----:B0-----:R-:W-:-:S13]  /*0030*/  ISETP.GE.AND P0, PT, R0, UR4, PT ;  /* 0x0000000400007c0c */ /* 0x001fda000bf06270 */
[----:B------:R-:W-:Y:S05]  /*0040*/  @P0 EXIT ;  /* 0x000000000000094d */ /* 0x000fea0003800000 */
[----:B------:R-:W0:Y:S01]  /*0050*/  LDC.64 R4, c[0x0][0x3a8] ;  /* 0x0000ea00ff047b82 */ /* 0x000e220000000a00 */
[----:B------:R-:W1:Y:S07]  /*0060*/  LDCU.64 UR4, c[0x0][0x358] ;  /* 0x00006b00ff0477ac */ /* 0x000e6e0008000a00 */
[----:B------:R-:W2:Y:S01]  /*0070*/  LDC.64 R6, c[0x0][0x3b0] ;  /* 0x0000ec00ff067b82 */ /* 0x000ea20000000a00 */
[----:B0-----:R-:W-:-:S05]  /*0080*/  IMAD.WIDE.U32 R4, R0, 0x4, R4 ;  /* 0x0000000400047825 */ /* 0x001fca00078e0004 */
[----:B-1----:R-:W3:Y:S01]  /*0090*/  LDG.E.CONSTANT R2, desc[UR4][R4.64] ;  /* 0x0000000404027981 */ /* 0x002ee2000c1e9900 */
[----:B--2---:R-:W-:-:S05]  /*00a0*/  IMAD.WIDE.U32 R6, R0, 0x4, R6 ;  /* 0x0000000400067825 */ /* 0x004fca00078e0006 */
[----:B------:R-:W3:Y:S02]  /*00b0*/  LDG.E.CONSTANT R3, desc[UR4][R6.64] ;  /* 0x0000000406037981 */ /* 0x000ee4000c1e9900 */
[----:B---3--:R-:W-:-:S04]  /*00c0*/  VIMNMX R8, PT, PT, R2, R3, PT ;  /* 0x0000000302087248 */ /* 0x008fc80003fe0100 */
        /* <DEDUP_REMOVED lines=9> */
[----:B------:R-:W0:Y:S01]  /*0160*/  LDC R6, c[0x0][0x3a4] ;  /* 0x0000e900ff067b82 */ /* 0x000e220000000800 */
[----:B------:R-:W1:Y:S01]  /*0170*/  LDCU UR6, c[0x0][0x370] ;  /* 0x00006e00ff0677ac */ /* 0x000e620008000800 */
[----:B------:R-:W2:Y:S01]  /*0180*/  LDCU UR7, c[0x0][0x3a0] ;  /* 0x00007400ff0777ac */ /* 0x000ea20008000800 */
[----:B-1----:R-:W-:Y:S01]  /*0190*/  IMAD R4, R4, UR6, RZ ;  /* 0x0000000604047c24 */ /* 0x002fe2000f8e02ff */
[----:B0-2---:R-:W-:-:S07]  /*01a0*/  IADD3 R6, PT, PT, R3, -0x1, R6 ;  /* 0xffffffff03067810 */ /* 0x005fce0007ffe006 */
.L_x_28:
[----:B------:R-:W-:Y:S01]  /*01b0*/  ISETP.GE.AND P0, PT, R5, R6, PT ;  /* 0x000000060500720c */ /* 0x000fe20003f06270 */
[----:B------:R-:W-:Y:S01]  /*01c0*/  BSSY.RECONVERGENT B0, `(.L_x_18) ;  /* 0x0000091000007945 */ /* 0x000fe20003800200 */
[----:B0-----:R-:W-:Y:S02]  /*01d0*/  MOV R11, 0x7fffffff ;  /* 0x7fffffff000b7802 */ /* 0x001fe40000000f00 */
[----:B------:R-:W-:-:S09]  /*01e0*/  MOV R7, 0x7fffffff ;  /* 0x7fffffff00077802 */ /* 0x000fd20000000f00 */
[----:B------:R-:W-:Y:S05]  /*01f0*/  @!P0 BRA `(.L_x_19) ;  /* 0x0000000800348947 */ /* 0x000fea0003800000 */
[----:B------:R-:W0:Y:S01]  /*0200*/  LDC.64 R12, c[0x0][0x380] ;  /* 0x0000e000ff0c7b82 */ /* 0x000e220000000a00 */
[----:B------:R-:W-:-:S04]  /*0210*/  IADD3 R27, PT, PT, R5, 0x1, RZ ;  /* 0x00000001051b7810 */ /* 0x000fc80007ffe0ff */
[----:B------:R-:W-:-:S03]  /*0220*/  VIADDMNMX R9, R27, -R2, RZ, !PT ;  /* 0x800000021b097246 */ /* 0x000fc600078001ff */
[----:B------:R-:W1:Y:S08]  /*0230*/  LDC.64 R10, c[0x0][0x390] ;  /* 0x0000e400ff0a7b82 */ /* 0x000e700000000a00 */
[----:B------:R-:W2:Y:S01]  /*0240*/  LDC.64 R14, c[0x0][0x398] ;  /* 0x0000e600ff0e7b82 */ /* 0x000ea20000000a00 */
[----:B------:R-:W-:Y:S01]  /*0250*/  VIADDMNMX R27, R27, -R3, RZ, !PT ;  /* 0x800000031b1b7246 */ /* 0x000fe200078001ff */
[----:B0-----:R-:W-:-:S06]  /*0260*/  IMAD.WIDE R22, R5, 0x4, R12 ;  /* 0x0000000405167825 */ /* 0x001fcc00078e020c */
[----:B------:R-:W0:Y:S01]  /*0270*/  LDC.64 R16, c[0x0][0x388] ;  /* 0x0000e200ff107b82 */ /* 0x000e220000000a00 */
[----:B------:R-:W-:Y:S01]  /*0280*/  IMAD.WIDE.U32 R28, R9, 0x4, R12 ;  /* 0x00000004091c7825 */ /* 0x000fe200078e000c */
[----:B------:R2:W3:Y:S03]  /*0290*/  LDG.E.CONSTANT R7, desc[UR4][R22.64+0x4] ;  /* 0x0000040416077981 */ /* 0x0004e6000c1e9900 */
[--C-:B-1----:R-:W-:Y:S01]  /*02a0*/  IMAD.WIDE R18, R5, 0x4, R10.reuse ;  /* 0x0000000405127825 */ /* 0x102fe200078e020a */
[----:B------:R0:W3:Y:S03]  /*02b0*/  LDG.E.CONSTANT R8, desc[UR4][R28.64] ;  /* 0x000000041c087981 */ /* 0x0000e6000c1e9900 */
[----:B------:R-:W-:Y:S02]  /*02c0*/  IMAD.WIDE.U32 R20, R9, 0x4, R10 ;  /* 0x0000000409147825 */ /* 0x000fe400078e000a */
[----:B------:R-:W4:Y:S04]  /*02d0*/  LDG.E.CONSTANT R18, desc[UR4][R18.64+0x4] ;  /* 0x0000040412127981 */ /* 0x000f28000c1e9900 */
[----:B------:R-:W4:Y:S01]  /*02e0*/  LDG.E.CONSTANT R21, desc[UR4][R20.64] ;  /* 0x0000000414157981 */ /* 0x000f22000c1e9900 */
[----:B------:R-:W-:-:S04]  /*02f0*/  IMAD.WIDE.U32 R12, R27, 0x4, R12 ;  /* 0x000000041b0c7825 */ /* 0x000fc800078e000c */
[--C-:B--2---:R-:W-:Y:S02]  /*0300*/  IMAD.WIDE R22, R5, 0x4, R14.reuse ;  /* 0x0000000405167825 */ /* 0x104fe400078e020e */
[----:B------:R-:W2:Y:S02]  /*0310*/  LDG.E.CONSTANT R12, desc[UR4][R12.64] ;  /* 0x000000040c0c7981 */ /* 0x000ea4000c1e9900 */
[----:B------:R-:W-:Y:S02]  /*0320*/  IMAD.WIDE.U32 R24, R9, 0x4, R14 ;  /* 0x0000000409187825 */ /* 0x000fe400078e000e */
[----:B------:R-:W5:Y:S02]  /*0330*/  LDG.E.CONSTANT R22, desc[UR4][R22.64+0x4] ;  /* 0x0000040416167981 */ /* 0x000f64000c1e9900 */
[----:B------:R-:W-:Y:S02]  /*0340*/  IMAD.WIDE.U32 R10, R27, 0x4, R10 ;  /* 0x000000041b0a7825 */ /* 0x000fe400078e000a */
[----:B------:R-:W5:Y:S02]  /*0350*/  LDG.E.CONSTANT R25, desc[UR4][R24.64] ;  /* 0x0000000418197981 */ /* 0x000f64000c1e9900 */
[----:B0-----:R-:W-:-:S02]  /*0360*/  IMAD.WIDE R28, R5, 0x4, R16 ;  /* 0x00000004051c7825 */ /* 0x001fc400078e0210 */
[----:B------:R0:W5:Y:S04]  /*0370*/  LDG.E.CONSTANT R26, desc[UR4][R10.64] ;  /* 0x000000040a1a7981 */ /* 0x000168000c1e9900 */
[----:B------:R-:W5:Y:S01]  /*0380*/  LDG.E.CONSTANT R28, desc[UR4][R28.64+0x4] ;  /* 0x000004041c1c7981 */ /* 0x000f62000c1e9900 */
[----:B0-----:R-:W-:-:S05]  /*0390*/  IMAD.WIDE.U32 R10, R9, 0x4, R16 ;  /* 0x00000004090a7825 */ /* 0x001fca00078e0010 */
[----:B------:R2:W5:Y:S01]  /*03a0*/  LDG.E.CONSTANT R9, desc[UR4][R10.64] ;  /* 0x000000040a097981 */ /* 0x000562000c1e9900 */
[----:B------:R-:W-:-:S06]  /*03b0*/  IMAD.WIDE.U32 R14, R27, 0x4, R14 ;  /* 0x000000041b0e7825 */ /* 0x000fcc00078e000e */
[----:B------:R-:W5:Y:S01]  /*03c0*/  LDG.E.CONSTANT R15, desc[UR4][R14.64] ;  /* 0x000000040e0f7981 */ /* 0x000f62000c1e9900 */
[----:B------:R-:W-:-:S06]  /*03d0*/  IMAD.WIDE.U32 R16, R27, 0x4, R16 ;  /* 0x000000041b107825 */ /* 0x000fcc00078e0010 */
[----:B------:R0:W5:Y:S01]  /*03e0*/  LDG.E.CONSTANT R17, desc[UR4][R16.64] ;  /* 0x0000000410117981 */ /* 0x000162000c1e9900 */
[----:B------:R-:W-:Y:S01]  /*03f0*/  BSSY.RECONVERGENT B1, `(.L_x_20) ;  /* 0x000004d000017945 */ /* 0x000fe20003800200 */
[----:B---3--:R-:W-:-:S04]  /*0400*/  FADD R20, R7, -R8 ;  /* 0x8000000807147221 */ /* 0x008fc80000000000 */
[----:B------:R-:W-:Y:S01]  /*0410*/  FADD R19, -R7, R20 ;  /* 0x0000001407137221 */ /* 0x000fe20000000100 */
[----:B----4-:R-:W-:-:S03]  /*0420*/  FADD R13, R18, -R21 ;  /* 0x80000015120d7221 */ /* 0x010fc60000000000 */
[----:B------:R-:W-:Y:S01]  /*0430*/  FADD R24, R20, -R19 ;  /* 0x8000001314187221 */ /* 0x000fe20000000000 */
[----:B------:R-:W-:Y:S01]  /*0440*/  FADD R23, -R18, R13 ;  /* 0x0000000d12177221 */ /* 0x000fe20000000100 */
[----:B------:R-:W-:Y:S02]  /*0450*/  FADD R19, -R8, -R19 ;  /* 0x8000001308137221 */ /* 0x000fe40000000100 */
[----:B------:R-:W-:Y:S01]  /*0460*/  FADD R8, R7, -R24 ;  /* 0x8000001807087221 */ /* 0x000fe20000000000 */
[--C-:B------:R-:W-:Y:S01]  /*0470*/  FADD R27, R13, -R23.reuse ;  /* 0x800000170d1b7221 */ /* 0x100fe20000000000 */
[----:B--2---:R-:W-:Y:S01]  /*0480*/  FADD R10, R7, -R12 ;  /* 0x8000000c070a7221 */ /* 0x004fe20000000000 */
[----:B------:R-:W-:Y:S01]  /*0490*/  FADD R21, -R21, -R23 ;  /* 0x8000001715157221 */ /* 0x000fe20000000100 */
[----:B------:R-:W-:Y:S01]  /*04a0*/  FADD R8, R8, R19 ;  /* 0x0000001308087221 */ /* 0x000fe20000000000 */
[----:B------:R-:W-:Y:S01]  /*04b0*/  FADD R27, R18, -R27 ;  /* 0x8000001b121b7221 */ /* 0x000fe20000000000 */
[----:B------:R-:W-:Y:S01]  /*04c0*/  FADD R19, -R7, R10 ;  /* 0x0000000a07137221 */ /* 0x000fe20000000100 */
[----:B-----5:R-:W-:-:S02]  /*04d0*/  FADD R25, R22, -R25 ;  /* 0x8000001916197221 */ /* 0x020fc40000000000 */
[----:B0-----:R-:W-:Y:S01]  /*04e0*/  FADD R16, R27, R21 ;  /* 0x000000151b107221 */ /* 0x001fe20000000000 */
[--C-:B------:R-:W-:Y:S01]  /*04f0*/  FADD R14, -R12, -R19.reuse ;  /* 0x800000130c0e7221 */ /* 0x100fe20000000100 */
[----:B------:R-:W-:Y:S01]  /*0500*/  FADD R12, R10, -R19 ;  /* 0x800000130a0c7221 */ /* 0x000fe20000000000 */
[----:B------:R-:W-:Y:S01]  /*0510*/  FADD R11, R18, -R26 ;  /* 0x8000001a120b7221 */ /* 0x000fe20000000000 */
[----:B------:R-:W-:Y:S02]  /*0520*/  FADD R16, R16, R25 ;  /* 0x0000001910107221 */ /* 0x000fe40000000000 */
[----:B------:R-:W-:Y:S01]  /*0530*/  FADD R19, R7, -R12 ;  /* 0x8000000c07137221 */ /* 0x000fe20000000000 */
[----:B------:R-:W-:Y:S01]  /*0540*/  FADD R21, -R18, R11 ;  /* 0x0000000b12157221 */ /* 0x000fe20000000100 */
[----:B------:R-:W-:-:S03]  /*0550*/  FADD R12, R13, R16 ;  /* 0x000000100d0c7221 */ /* 0x000fc60000000000 */
[--C-:B------:R-:W-:Y:S01]  /*0560*/  FADD R26, -R26, -R21.reuse ;  /* 0x800000151a1a7221 */ /* 0x100fe20000000100 */
[----:B------:R-:W-:Y:S01]  /*0570*/  FADD R21, R11, -R21 ;  /* 0x800000150b157221 */ /* 0x000fe20000000000 */
[----:B------:R-:W-:-:S04]  /*0580*/  FADD R9, R28, -R9 ;  /* 0x800000091c097221 */ /* 0x000fc80000000000 */
[----:B------:R-:W-:Y:S01]  /*0590*/  FADD R7, R8, R9 ;  /* 0x0000000908077221 */ /* 0x000fe20000000000 */
[----:B------:R-:W-:Y:S01]  /*05a0*/  FADD R9, -R13, R12 ;  /* 0x0000000c0d097221 */ /* 0x000fe20000000100 */
[----:B------:R-:W-:-:S03]  /*05b0*/  FADD R21, R18, -R21 ;  /* 0x8000001512157221 */ /* 0x000fc60000000000 */
[----:B------:R-:W-:Y:S01]  /*05c0*/  FADD R24, R12, -R9 ;  /* 0x800000090c187221 */ /* 0x000fe20000000000 */
[----:B------:R-:W-:Y:S01]  /*05d0*/  FADD R18, R21, R26 ;  /* 0x0000001a15127221 */ /* 0x000fe20000000000 */
[----:B------:R-:W-:Y:S01]  /*05e0*/  FADD R21, R22, -R15 ;  /* 0x8000000f16157221 */ /* 0x000fe20000000000 */
[----:B------:R-:W-:Y:S01]  /*05f0*/  FADD R26, R16, -R9 ;  /* 0x80000009101a7221 */ /* 0x000fe20000000000 */
[----:B------:R-:W-:Y:S01]  /*0600*/  FADD R13, R13, -R24 ;  /* 0x800000180d0d7221 */ /* 0x000fe20000000000 */
[----:B------:R-:W-:Y:S01]  /*0610*/  FADD R15, R20, R7 ;  /* 0x00000007140f7221 */ /* 0x000fe20000000000 */
[----:B------:R-:W-:Y:S02]  /*0620*/  FADD R18, R18, R21 ;  /* 0x0000001512127221 */ /* 0x000fe40000000000 */
[----:B------:R-:W-:Y:S01]  /*0630*/  FADD R13, R13, R26 ;  /* 0x0000001a0d0d7221 */ /* 0x000fe20000000000 */
[----:B------:R-:W-:Y:S01]  /*0640*/  FADD R8, R19, R14 ;  /* 0x0000000e13087221 */ /* 0x000fe20000000000 */
[----:B------:R-:W-:Y:S01]  /*0650*/  FADD R22, -R20, R15 ;  /* 0x0000000f14167221 */ /* 0x000fe20000000100 */
[----:B------:R-:W-:Y:S01]  /*0660*/  FADD R14, R11, R18 ;  /* 0x000000120b0e7221 */ /* 0x000fe20000000000 */
[----:B------:R-:W-:-:S02]  /*0670*/  FSETP.EQ.AND P1, PT, R12, RZ, PT ;  /* 0x000000ff0c00720b */ /* 0x000fc40003f22000 */
[----:B------:R-:W-:Y:S01]  /*0680*/  FSETP.NEU.AND P0, PT, R13, RZ, PT ;  /* 0x000000ff0d00720b */ /* 0x000fe20003f0d000 */
[--C-:B------:R-:W-:Y:S01]  /*0690*/  FADD R9, R15, -R22.reuse ;  /* 0x800000160f097221 */ /* 0x100fe20000000000 */
[----:B------:R-:W-:Y:S01]  /*06a0*/  FADD R16, R7, -R22 ;  /* 0x8000001607107221 */ /* 0x000fe20000000000 */
[C---:B------:R-:W-:Y:S02]  /*06b0*/  FADD R7, -R11.reuse, R14 ;  /* 0x0000000e0b077221 */ /* 0x040fe40000000100 */
[----:B------:R-:W-:Y:S02]  /*06c0*/  FADD R9, R20, -R9 ;  /* 0x8000000914097221 */ /* 0x000fe40000000000 */
[--C-:B------:R-:W-:Y:S01]  /*06d0*/  FADD R20, R14, -R7.reuse ;  /* 0x800000070e147221 */ /* 0x100fe20000000000 */
[----:B------:R-:W-:Y:S01]  /*06e0*/  FADD R7, R18, -R7 ;  /* 0x8000000712077221 */ /* 0x000fe20000000000 */
[----:B------:R-:W-:Y:S02]  /*06f0*/  FADD R17, R28, -R17 ;  /* 0x800000111c117221 */ /* 0x000fe40000000000 */
[----:B------:R-:W-:Y:S01]  /*0700*/  FADD R18, R11, -R20 ;  /* 0x800000140b127221 */ /* 0x000fe20000000000 */
[----:B------:R-:W-:-:S02]  /*0710*/  HFMA2 R11, -RZ, RZ, 0, 0 ;  /* 0x00000000ff0b7431 */ /* 0x000fc400000001ff */
[----:B------:R-:W-:Y:S01]  /*0720*/  FADD R16, R9, R16 ;  /* 0x0000001009107221 */ /* 0x000fe20000000000 */
        /* <DEDUP_REMOVED lines=10> */
[----:B------:R-:W-:Y:S05]  /*07d0*/  CALL.REL.NOINC `($__internal_1_$__cuda_sm20_rcp_rn_f32_slowpath) ;  /* 0x0000000000ec7944 */ /* 0x000fea0003c00000 */
[----:B------:R-:W-:Y:S01]  /*07e0*/  MOV R8, R7 ;  /* 0x0000000700087202 */ /* 0x000fe20000000f00 */
[----:B------:R-:W-:Y:S06]  /*07f0*/  BRA `(.L_x_24) ;  /* 0x0000000000107947 */ /* 0x000fec0003800000 */
.L_x_23:
[----:B------:R-:W0:Y:S02]  /*0800*/  MUFU.RCP R7, R12 ;  /* 0x0000000c00077308 */ /* 0x000e240000001000 */
[----:B0-----:R-:W-:-:S04]  /*0810*/  FFMA R8, R12, R7, -1 ;  /* 0xbf8000000c087423 */ /* 0x001fc80000000007 */
[----:B------:R-:W-:-:S04]  /*0820*/  FADD.FTZ R8, -R8, -RZ ;  /* 0x800000ff08087221 */ /* 0x000fc80000010100 */
[----:B------:R-:W-:-:S07]  /*0830*/  FFMA R8, R7, R8, R7 ;  /* 0x0000000807087223 */ /* 0x000fce0000000007 */
.L_x_24:
[----:B------:R-:W-:Y:S05]  /*0840*/  BSYNC.RECONVERGENT B2 ;  /* 0x0000000000027941 */ /* 0x000fea0003800200 */
.L_x_22:
[----:B------:R-:W-:-:S04]  /*0850*/  FFMA R7, -R12, R8, 2 ;  /* 0x400000000c077423 */ /* 0x000fc80000000108 */
[----:B------:R-:W-:-:S04]  /*0860*/  FFMA R8, R7, R8, RZ ;  /* 0x0000000807087223 */ /* 0x000fc800000000ff */
[----:B------:R-:W-:-:S04]  /*0870*/  FMUL R11, R15, R8 ;  /* 0x000000080f0b7220 */ /* 0x000fc80000400000 */
[----:B------:R-:W-:-:S04]  /*0880*/  FFMA R12, R12, -R11, R15 ;  /* 0x8000000b0c0c7223 */ /* 0x000fc8000000000f */
[----:B------:R-:W-:-:S04]  /*0890*/  FFMA R13, R13, -R11, R12 ;  /* 0x8000000b0d0d7223 */ /* 0x000fc8000000000c */
[----:B------:R-:W-:-:S04]  /*08a0*/  FADD R13, R16, R13 ;  /* 0x0000000d100d7221 */ /* 0x000fc80000000000 */
[----:B------:R-:W-:-:S07]  /*08b0*/  FFMA R11, R8, R13, R11 ;  /* 0x0000000d080b7223 */ /* 0x000fce000000000b */
.L_x_21:
[----:B------:R-:W-:Y:S05]  /*08c0*/  BSYNC.RECONVERGENT B1 ;  /* 0x0000000000017941 */ /* 0x000fea0003800200 */
.L_x_20:
[----:B------:R-:W-:Y:S01]  /*08d0*/  FSETP.NEU.AND P0, PT, R18, RZ, PT ;  /* 0x000000ff1200720b */ /* 0x000fe20003f0d000 */
[----:B------:R-:W-:Y:S01]  /*08e0*/  HFMA2 R7, -RZ, RZ, 0, 0 ;  /* 0x00000000ff077431 */ /* 0x000fe200000001ff */
[----:B------:R-:W-:-:S13]  /*08f0*/  FSETP.EQ.AND P1, PT, R14, RZ, PT ;  /* 0x000000ff0e00720b */ /* 0x000fda0003f22000 */
[----:B------:R-:W-:Y:S05]  /*0900*/  @!P0 BRA P1, `(.L_x_19) ;  /* 0x0000000000708947 */ /* 0x000fea0000800000 */
[----:B------:R-:W-:Y:S01]  /*0910*/  IADD3 R7, PT, PT, R14, 0x1800000, RZ ;  /* 0x018000000e077810 */ /* 0x000fe20007ffe0ff */
        /* <DEDUP_REMOVED lines=8> */
[----:B------:R-:W-:Y:S05]  /*09a0*/  CALL.REL.NOINC `($__internal_1_$__cuda_sm20_rcp_rn_f32_slowpath) ;  /* 0x0000000000787944 */ /* 0x000fea0003c00000 */
[----:B------:R-:W-:Y:S01]  /*09b0*/  MOV R8, R7 ;  /* 0x0000000700087202 */ /* 0x000fe20000000f00 */
[----:B------:R-:W-:Y:S06]  /*09c0*/  BRA `(.L_x_27) ;  /* 0x0000000000107947 */ /* 0x000fec0003800000 */
.L_x_26:
[----:B------:R-:W0:Y:S02]  /*09d0*/  MUFU.RCP R7, R14 ;  /* 0x0000000e00077308 */ /* 0x000e240000001000 */
[----:B0-----:R-:W-:-:S04]  /*09e0*/  FFMA R8, R14, R7, -1 ;  /* 0xbf8000000e087423 */ /* 0x001fc80000000007 */
[----:B------:R-:W-:-:S04]  /*09f0*/  FADD.FTZ R8, -R8, -RZ ;  /* 0x800000ff08087221 */ /* 0x000fc80000010100 */
[----:B------:R-:W-:-:S07]  /*0a00*/  FFMA R8, R7, R8, R7 ;  /* 0x0000000807087223 */ /* 0x000fce0000000007 */
.L_x_27:
[----:B------:R-:W-:Y:S05]  /*0a10*/  BSYNC.RECONVERGENT B1 ;  /* 0x0000000000017941 */ /* 0x000fea0003800200 */
.L_x_25:
        /* <DEDUP_REMOVED lines=11> */
.L_x_19:
[----:B------:R-:W-:Y:S05]  /*0ad0*/  BSYNC.RECONVERGENT B0 ;  /* 0x0000000000007941 */ /* 0x000fea0003800200 */
.L_x_18:
[----:B------:R-:W0:Y:S01]  /*0ae0*/  LDC.64 R8, c[0x0][0x3c0] ;  /* 0x0000f000ff087b82 */ /* 0x000e220000000a00 */
[----:B------:R-:W-:Y:S01]  /*0af0*/  IMAD R15, R0, UR7, R5 ;  /* 0x00000007000f7c24 */ /* 0x000fe2000f8e0205 */
[----:B------:R-:W-:-:S04]  /*0b00*/  IADD3 R5, PT, PT, R4, R5, RZ ;  /* 0x0000000504057210 */ /* 0x000fc80007ffe0ff */
[----:B------:R-:W-:Y:S02]  /*0b10*/  ISETP.GE.AND P0, PT, R5, UR7, PT ;  /* 0x0000000705007c0c */ /* 0x000fe4000bf06270 */
[----:B------:R-:W1:Y:S01]  /*0b20*/  LDC.64 R12, c[0x0][0x3c8] ;  /* 0x0000f200ff0c7b82 */ /* 0x000e620000000a00 */
[----:B0-----:R-:W-:-:S05]  /*0b30*/  IMAD.WIDE R8, R15, 0x4, R8 ;  /* 0x000000040f087825 */ /* 0x001fca00078e0208 */
[----:B------:R0:W-:Y:S01]  /*0b40*/  STG.E desc[UR4][R8.64], R11 ;  /* 0x0000000b08007986 */ /* 0x0001e2000c101904 */
[----:B-1----:R-:W-:-:S05]  /*0b50*/  IMAD.WIDE R12, R15, 0x4, R12 ;  /* 0x000000040f0c7825 */ /* 0x002fca00078e020c */
[----:B------:R0:W-:Y:S01]  /*0b60*/  STG.E desc[UR4][R12.64], R7 ;  /* 0x000000070c007986 */ /* 0x0001e2000c101904 */
[----:B------:R-:W-:Y:S05]  /*0b70*/  @!P0 BRA `(.L_x_28) ;  /* 0xfffffff4008c8947 */ /* 0x000fea000383ffff */
[----:B------:R-:W-:Y:S05]  /*0b80*/  EXIT ;  /* 0x000000000000794d */ /* 0x000fea0003800000 */
        .weak           $__internal_1_$__cuda_sm20_rcp_rn_f32_slowpath
        .type           $__internal_1_$__cuda_sm20_rcp_rn_f32_slowpath,@function
        .size           $__internal_1_$__cuda_sm20_rcp_rn_f32_slowpath,(.L_x_129 - $__internal_1_$__cuda_sm20_rcp_rn_f32_slowpath)
$__internal_1_$__cuda_sm20_rcp_rn_f32_slowpath:
        /* <DEDUP_REMOVED lines=15> */
.L_x_30:
        /* <DEDUP_REMOVED lines=33> */
.L_x_32:
[----:B------:R0:W1:Y:S02]  /*0e90*/  MUFU.RCP R9, R7 ;  /* 0x0000000700097308 */ /* 0x0000640000001000 */
.L_x_31:
[----:B------:R-:W-:Y:S05]  /*0ea0*/  BSYNC.RECONVERGENT B3 ;  /* 0x0000000000037941 */ /* 0x000fea0003800200 */
.L_x_29:
[----:B01----:R-:W-:Y:S01]  /*0eb0*/  MOV R7, R9 ;  /* 0x0000000900077202 */ /* 0x003fe20000000f00 */
[----:B------:R-:W-:Y:S01]  /*0ec0*/  HFMA2 R9, -RZ, RZ, 0, 0 ;  /* 0x00000000ff097431 */ /* 0x000fe200000001ff */
[----:B------:R-:W-:-:S04]  /*0ed0*/  MOV R8, R19 ;  /* 0x0000001300087202 */ /* 0x000fc80000000f00 */
[----:B------:R-:W-:Y:S05]  /*0ee0*/  RET.REL.NODEC R8 `(buff_averages_batch_prefix_exp2_f32) ;  /* 0xfffffff008447950 */ /* 0x000fea0003c3ffff */
.L_x_33:
        /* <DEDUP_REMOVED lines=9> */
.L_x_129:


//--------------------- .text.buff_averages_many_series_one_param_tiled2d_f32_tx128_ty4 --------------------------
	.section	.text.buff_averages_many_series_one_param_tiled2d_f32_tx128_ty4,"ax",@progbits
	.align	128
        .global         buff_averages_many_series_one_param_tiled2d_f32_tx128_ty4
        .type           buff_averages_many_series_one_param_tiled2d_f32_tx128_ty4,@function
        .size           buff_averages_many_series_one_param_tiled2d_f32_tx128_ty4,(.L_x_130 - buff_averages_many_series_one_param_tiled2d_f32_tx128_ty4)
        .other          buff_averages_many_series_one_param_tiled2d_f32_tx128_ty4,@"STO_CUDA_ENTRY STV_DEFAULT"
buff_averages_many_series_one_param_tiled2d_f32_tx128_ty4:
.text.buff_averages_many_series_one_param_tiled2d_f32_tx128_ty4:
[----:B------:R-:W-:Y:S01]  /*0000*/  LDC R1, c[0x0][0x37c] ;  /* 0x0000df00ff017b82 */ /* 0x000fe20000000800 */
[----:B------:R-:W0:Y:S01]  /*0010*/  S2R R0, SR_CTAID.Y ;  /* 0x0000000000007919 */ /* 0x000e220000002600 */
[----:B------:R-:W1:Y:S01]  /*0020*/  LDCU UR6, c[0x0][0x398] ;  /* 0x00007300ff0677ac */ /* 0x000e620008000800 */
[----:B------:R-:W0:Y:S02]  /*0030*/  S2R R3, SR_TID.Y ;  /* 0x0000000000037919 */ /* 0x000e240000002200 */
[----:B0-----:R-:W-:-:S04]  /*0040*/  LEA R0, R0, R3, 0x2 ;  /* 0x0000000300007211 */ /* 0x001fc800078e10ff */
[----:B-1----:R-:W-:-:S13]  /*0050*/  ISETP.GE.AND P0, PT, R0, UR6, PT ;  /* 0x0000000600007c0c */ /* 0x002fda000bf06270 */
[----:B------:R-:W-:Y:S05]  /*0060*/  @P0 EXIT ;  /* 0x000000000000094d */ /* 0x000fea0003800000 */
[----:B------:R-:W0:Y:S02]  /*0070*/  LDC.64 R4, c[0x0][0x390] ;  /* 0x0000e400ff047b82 */ /* 0x000e240000000a00 */
[----:B0-----:R-:W-:-:S04]  /*0080*/  VIMNMX R2, PT, PT, R4, R5, PT ;  /* 0x0000000504027248 */ /* 0x001fc80003fe0100 */
[----:B------:R-:W-:-:S13]  /*0090*/  ISETP.GE.AND P0, PT, R2, 0x1, PT ;  /* 0x000000010200780c */ /* 0x000fda0003f06270 */
[----:B------:R-:W-:Y:S05]  /*00a0*/  @!P0 EXIT ;  /* 0x000000000000894d */ /* 0x000fea0003800000 */
[----:B------:R-:W0:Y:S01]  /*00b0*/  S2R R13, SR_CTAID.X ;  /* 0x00000000000d7919 */ /* 0x000e220000002500 */
[----:B------:R-:W1:Y:S01]  /*00c0*/  LDCU UR4, c[0x0][0x39c] ;  /* 0x00007380ff0477ac */ /* 0x000e620008000800 */
[----:B------:R-:W0:Y:S02]  /*00d0*/  S2R R2, SR_TID.X ;  /* 0x0000000000027919 */ /* 0x000e240000002100 */
[----:B0-----:R-:W-:-:S05]  /*00e0*/  IMAD R13, R13, 0x80, R2 ;  /* 0x000000800d0d7824 */ /* 0x001fca00078e0202 */
[----:B-1----:R-:W-:-:S13]  /*00f0*/  ISETP.GE.AND P0, PT, R13, UR4, PT ;  /* 0x000000040d007c0c */ /* 0x002fda000bf06270 */
[----:B------:R-:W-:Y:S05]  /*0100*/  @P0 EXIT ;  /* 0x000000000000094d */ /* 0x000fea0003800000 */
[----:B------:R-:W0:Y:S01]  /*0110*/  LDC.64 R6, c[0x0][0x3a0] ;  /* 0x0000e800ff067b82 */ /* 0x000e220000000a00 */
[----:B------:R-:W1:Y:S01]  /*0120*/  LDCU.64 UR4, c[0x0][0x358] ;  /* 0x00006b00ff0477ac */ /* 0x000e620008000a00 */
[----:B0-----:R-:W-:-:S06]  /*0130*/  IMAD.WIDE.U32 R6, R0, 0x4, R6 ;  /* 0x0000000400067825 */ /* 0x001fcc00078e0006 */
[----:B-1----:R-:W2:Y:S01]  /*0140*/  LDG.E.CONSTANT R6, desc[UR4][R6.64] ;  /* 0x0000000406067981 */ /* 0x002ea2000c1e9900 */
[----:B------:R-:W-:Y:S01]  /*0150*/  IMAD R3, R13, UR6, R0 ;  /* 0x000000060d037c24 */ /* 0x000fe2000f8e0200 */
[----:B--2---:R-:W-:-:S04]  /*0160*/  IADD3 R2, PT, PT, R6, -0x1, R5 ;  /* 0xffffffff06027810 */ /* 0x004fc80007ffe005 */
[----:B------:R-:W-:-:S13]  /*0170*/  ISETP.GE.AND P0, PT, R13, R2, PT ;  /* 0x000000020d00720c */ /* 0x000fda0003f06270 */
[----:B------:R-:W0:Y:S01]  /*0180*/  @!P0 LDC.64 R8, c[0x0][0x3a8] ;  /* 0x0000ea00ff088b82 */ /* 0x000e220000000a00 */
[----:B------:R-:W-:-:S07]  /*0190*/  @!P0 MOV R15, 0x7fffffff ;  /* 0x7fffffff000f8802 */ /* 0x000fce0000000f00 */
[----:B------:R-:W1:Y:S01]  /*01a0*/  @!P0 LDC.64 R10, c[0x0][0x3b0] ;  /* 0x0000ec00ff0a8b82 */ /* 0x000e620000000a00 */
[----:B0-----:R-:W-:-:S05]  /*01b0*/  @!P0 IMAD.WIDE R8, R3, 0x4, R8 ;  /* 0x0000000403088825 */ /* 0x001fca00078e0208 */
[----:B------:R0:W-:Y:S01]  /*01c0*/  @!P0 STG.E desc[UR4][R8.64], R15 ;  /* 0x0000000f08008986 */ /* 0x0001e2000c101904 */
[----:B-1----:R-:W-:-:S05]  /*01d0*/  @!P0 IMAD.WIDE R10, R3, 0x4, R10 ;  /* 0x00000004030a8825 */ /* 0x002fca00078e020a */
[----:B------:R0:W-:Y:S01]  /*01e0*/  @!P0 STG.E desc[UR4][R10.64], R15 ;  /* 0x0000000f0a008986 */ /* 0x0001e2000c101904 */
[----:B------:R-:W-:Y:S05]  /*01f0*/  @!P0 EXIT ;  /* 0x000000000000894d */ /* 0x000fea0003800000 */
[----:B------:R-:W1:Y:S01]  /*0200*/  LDC.64 R6, c[0x0][0x388] ;  /* 0x0000e200ff067b82 */ /* 0x000e620000000a00 */
[----:B------:R-:W-:Y:S01]  /*0210*/  VIADD R13, R13, 0x1 ;  /* 0x000000010d0d7836 */ /* 0x000fe20000000000 */
[----:B------:R-:W-:-:S04]  /*0220*/  IADD3 R19, PT, PT, R3, UR6, RZ ;  /* 0x0000000603137c10 */ /* 0x000fc8000fffe0ff */
[C---:B0-----:R-:W-:Y:S02]  /*0230*/  VIADDMNMX R11, R13.reuse, -R4, RZ, !PT ;  /* 0x800000040d0b7246 */ /* 0x041fe400078001ff */
[----:B------:R-:W0:Y:S01]  /*0240*/  LDC.64 R8, c[0x0][0x380] ;  /* 0x0000e000ff087b82 */ /* 0x000e220000000a00 */
[----:B------:R-:W-:Y:S02]  /*0250*/  VIADDMNMX R5, R13, -R5, RZ, !PT ;  /* 0x800000050d057246 */ /* 0x000fe400078001ff */
[----:B------:R-:W-:Y:S02]  /*0260*/  IMAD R21, R11, UR6, R0 ;  /* 0x000000060b157c24 */ /* 0x000fe4000f8e0200 */
[----:B-1----:R-:W-:-:S04]  /*0270*/  IMAD.WIDE R14, R19, 0x4, R6 ;  /* 0x00000004130e7825 */ /* 0x002fc800078e0206 */
[----:B------:R-:W-:Y:S02]  /*0280*/  IMAD.WIDE.U32 R16, R21, 0x4, R6 ;  /* 0x0000000415107825 */ /* 0x000fe400078e0006 */
[----:B------:R-:W2:Y:S04]  /*0290*/  LDG.E.CONSTANT R14, desc[UR4][R14.64] ;  /* 0x000000040e0e7981 */ /* 0x000ea8000c1e9900 */
[----:B------:R-:W2:Y:S01]  /*02a0*/  LDG.E.CONSTANT R17, desc[UR4][R16.64] ;  /* 0x0000000410117981 */ /* 0x000ea2000c1e9900 */
[----:B------:R-:W-:Y:S02]  /*02b0*/  IMAD R5, R5, UR6, R0 ;  /* 0x0000000605057c24 */ /* 0x000fe4000f8e0200 */
[----:B0-----:R-:W-:-:S04]  /*02c0*/  IMAD.WIDE R10, R19, 0x4, R8 ;  /* 0x00000004130a7825 */ /* 0x001fc800078e0208 */
[--C-:B------:R-:W-:Y:S02]  /*02d0*/  IMAD.WIDE.U32 R12, R21, 0x4, R8.reuse ;  /* 0x00000004150c7825 */ /* 0x100fe400078e0008 */
[----:B------:R-:W3:Y:S02]  /*02e0*/  LDG.E.CONSTANT R10, desc[UR4][R10.64] ;  /* 0x000000040a0a7981 */ /* 0x000ee4000c1e9900 */
[C---:B------:R-:W-:Y:S02]  /*02f0*/  IMAD.WIDE.U32 R8, R5.reuse, 0x4, R8 ;  /* 0x0000000405087825 */ /* 0x040fe400078e0008 */
[----:B------:R-:W3:Y:S02]  /*0300*/  LDG.E.CONSTANT R13, desc[UR4][R12.64] ;  /* 0x000000040c0d7981 */ /* 0x000ee4000c1e9900 */
[----:B------:R-:W-:Y:S02]  /*0310*/  IMAD.WIDE.U32 R18, R5, 0x4, R6 ;  /* 0x0000000405127825 */ /* 0x000fe400078e0006 */
[----:B------:R-:W4:Y:S04]  /*0320*/  LDG.E.CONSTANT R9, desc[UR4][R8.64] ;  /* 0x0000000408097981 */ /* 0x000f28000c1e9900 */
[----:B------:R-:W5:Y:S01]  /*0330*/  LDG.E.CONSTANT R5, desc[UR4][R18.64] ;  /* 0x0000000412057981 */ /* 0x000f62000c1e9900 */
[----:B------:R-:W-:Y:S01]  /*0340*/  BSSY.RECONVERGENT B0, `(.L_x_34) ;  /* 0x000001e000007945 */ /* 0x000fe20003800200 */
[----:B--2---:R-:W-:-:S05]  /*0350*/  FADD R0, R14, -R17 ;  /* 0x800000110e007221 */ /* 0x004fca0000000000 */
[----:B------:R-:W-:Y:S01]  /*0360*/  FSETP.NEU.AND P0, PT, R0, RZ, PT ;  /* 0x000000ff0000720b */ /* 0x000fe20003f0d000 */
[C---:B---3--:R-:W-:Y:S01]  /*0370*/  FADD R6, R10.reuse, -R13 ;  /* 0x8000000d0a067221 */ /* 0x048fe20000000000 */
[----:B----4-:R-:W-:Y:S01]  /*0380*/  FADD R4, R10, -R9 ;  /* 0x800000090a047221 */ /* 0x010fe20000000000 */
[----:B-----5:R-:W-:-:S10]  /*0390*/  FADD R5, R14, -R5 ;  /* 0x800000050e057221 */ /* 0x020fd40000000000 */
[----:B------:R-:W-:Y:S05]  /*03a0*/  @!P0 BRA `(.L_x_35) ;  /* 0x0000000000508947 */ /* 0x000fea0003800000 */
[----:B------:R-:W-:Y:S01]  /*03b0*/  VIADD R2, R0, 0x1800000 ;  /* 0x0180000000027836 */ /* 0x000fe20000000000 */
[----:B------:R-:W-:Y:S04]  /*03c0*/  BSSY.RECONVERGENT B1, `(.L_x_36) ;  /* 0x000000b000017945 */ /* 0x000fe80003800200 */
[----:B------:R-:W-:-:S04]  /*03d0*/  LOP3.LUT R2, R2, 0x7f800000, RZ, 0xc0, !PT ;  /* 0x7f80000002027812 */ /* 0x000fc800078ec0ff */
[----:B------:R-:W-:-:S13]  /*03e0*/  ISETP.GT.U32.AND P0, PT, R2, 0x1ffffff, PT ;  /* 0x01ffffff0200780c */ /* 0x000fda0003f04070 */
[----:B------:R-:W-:Y:S05]  /*03f0*/  @P0 BRA `(.L_x_37) ;  /* 0x00000000000c0947 */ /* 0x000fea0003800000 */
[----:B------:R-:W-:-:S07]  /*0400*/  MOV R8, 0x420 ;  /* 0x0000042000087802 */ /* 0x000fce0000000f00 */
[----:B------:R-:W-:Y:S05]  /*0410*/  CALL.REL.NOINC `($__internal_2_$__cuda_sm20_rcp_rn_f32_slowpath) ;  /* 0x0000000000b47944 */ /* 0x000fea0003c00000 */
[----:B------:R-:W-:Y:S05]  /*0420*/  BRA `(.L_x_38) ;  /* 0x0000000000107947 */ /* 0x000fea0003800000 */
.L_x_37:
[----:B------:R-:W0:Y:S02]  /*0430*/  MUFU.RCP R7, R0 ;  /* 0x0000000000077308 */ /* 0x000e240000001000 */
[----:B0-----:R-:W-:-:S04]  /*0440*/  FFMA R2, R0, R7, -1 ;  /* 0xbf80000000027423 */ /* 0x001fc80000000007 */
[----:B------:R-:W-:-:S04]  /*0450*/  FADD.FTZ R2, -R2, -RZ ;  /* 0x800000ff02027221 */ /* 0x000fc80000010100 */
[----:B------:R-:W-:-:S07]  /*0460*/  FFMA R7, R7, R2, R7 ;  /* 0x0000000207077223 */ /* 0x000fce0000000007 */
.L_x_38:
[----:B------:R-:W-:Y:S05]  /*0470*/  BSYNC.RECONVERGENT B1 ;  /* 0x0000000000017941 */ /* 0x000fea0003800200 */
.L_x_36:
[----:B------:R-:W0:Y:S01]  /*0480*/  LDC.64 R8, c[0x0][0x3a8] ;  /* 0x0000ea00ff087b82 */ /* 0x000e220000000a00 */
[----:B------:R-:W-:-:S04]  /*0490*/  FFMA R0, -R0, R7, 2 ;  /* 0x4000000000007423 */ /* 0x000fc80000000107 */
[----:B------:R-:W-:-:S04]  /*04a0*/  FFMA R7, R0, R7, RZ ;  /* 0x0000000700077223 */ /* 0x000fc800000000ff */
[----:B------:R-:W-:Y:S01]  /*04b0*/  FMUL R7, R6, R7 ;  /* 0x0000000706077220 */ /* 0x000fe20000400000 */
[----:B0-----:R-:W-:-:S05]  /*04c0*/  IMAD.WIDE R8, R3, 0x4, R8 ;  /* 0x0000000403087825 */ /* 0x001fca00078e0208 */
[----:B------:R1:W-:Y:S01]  /*04d0*/  STG.E desc[UR4][R8.64], R7 ;  /* 0x0000000708007986 */ /* 0x0003e2000c101904 */
[----:B------:R-:W-:Y:S05]  /*04e0*/  BRA `(.L_x_39) ;  /* 0x00000000000c7947 */ /* 0x000fea0003800000 */
.L_x_35:
[----:B------:R-:W0:Y:S02]  /*04f0*/  LDC.64 R6, c[0x0][0x3a8] ;  /* 0x0000ea00ff067b82 */ /* 0x000e240000000a00 */
[----:B0-----:R-:W-:-:S05]  /*0500*/  IMAD.WIDE R6, R3, 0x4, R6 ;  /* 0x0000000403067825 */ /* 0x001fca00078e0206 */
[----:B------:R0:W-:Y:S02]  /*0510*/  STG.E desc[UR4][R6.64], RZ ;  /* 0x000000ff06007986 */ /* 0x0001e4000c101904 */
.L_x_39:
[----:B------:R-:W-:Y:S05]  /*0520*/  BSYNC.RECONVERGENT B0 ;  /* 0x0000000000007941 */ /* 0x000fea0003800200 */
.L_x_34:
[----:B------:R-:W-:-:S13]  /*0530*/  FSETP.NEU.AND P0, PT, R5, RZ, PT ;  /* 0x000000ff0500720b */ /* 0x000fda0003f0d000 */
[----:B------:R-:W-:Y:S05]  /*0540*/  @!P0 BRA `(.L_x_40) ;  /* 0x0000000000588947 */ /* 0x000fea0003800000 */
[----:B------:R-:W-:Y:S01]  /*0550*/  IADD3 R0, PT, PT, R5, 0x1800000, RZ ;  /* 0x0180000005007810 */ /* 0x000fe20007ffe0ff */
[----:B------:R-:W-:Y:S03]  /*0560*/  BSSY.RECONVERGENT B0, `(.L_x_41) ;  /* 0x000000d000007945 */ /* 0x000fe60003800200 */
[----:B------:R-:W-:-:S04]  /*0570*/  LOP3.LUT R0, R0, 0x7f800000, RZ, 0xc0, !PT ;  /* 0x7f80000000007812 */ /* 0x000fc800078ec0ff */
[----:B------:R-:W-:-:S13]  /*0580*/  ISETP.GT.U32.AND P0, PT, R0, 0x1ffffff, PT ;  /* 0x01ffffff0000780c */ /* 0x000fda0003f04070 */
[----:B------:R-:W-:Y:S05]  /*0590*/  @P0 BRA `(.L_x_42) ;  /* 0x0000000000140947 */ /* 0x000fea0003800000 */
[----:B------:R-:W-:Y:S01]  /*05a0*/  IMAD.MOV.U32 R0, RZ, RZ, R5 ;  /* 0x000000ffff007224 */ /* 0x000fe200078e0005 */
[----:B-1----:R-:W-:-:S07]  /*05b0*/  MOV R8, 0x5d0 ;  /* 0x000005d000087802 */ /* 0x002fce0000000f00 */
[----:B0-----:R-:W-:Y:S05]  /*05c0*/  CALL.REL.NOINC `($__internal_2_$__cuda_sm20_rcp_rn_f32_slowpath) ;  /* 0x0000000000487944 */ /* 0x001fea0003c00000 */
[----:B------:R-:W-:Y:S01]  /*05d0*/  MOV R2, R7 ;  /* 0x0000000700027202 */ /* 0x000fe20000000f00 */
[----:B------:R-:W-:Y:S06]  /*05e0*/  BRA `(.L_x_43) ;  /* 0x0000000000107947 */ /* 0x000fec0003800000 */
.L_x_42:
[----:B------:R-:W2:Y:S02]  /*05f0*/  MUFU.RCP R2, R5 ;  /* 0x0000000500027308 */ /* 0x000ea40000001000 */
[----:B--2---:R-:W-:-:S04]  /*0600*/  FFMA R0, R5, R2, -1 ;  /* 0xbf80000005007423 */ /* 0x004fc80000000002 */
[----:B01----:R-:W-:-:S04]  /*0610*/  FADD.FTZ R7, -R0, -RZ ;  /* 0x800000ff00077221 */ /* 0x003fc80000010100 */
[----:B------:R-:W-:-:S07]  /*0620*/  FFMA R2, R2, R7, R2 ;  /* 0x0000000702027223 */ /* 0x000fce0000000002 */
.L_x_43:
[----:B------:R-:W-:Y:S05]  /*0630*/  BSYNC.RECONVERGENT B0 ;  /* 0x0000000000007941 */ /* 0x000fea0003800200 */
.L_x_41:
[----:B------:R-:W0:Y:S01]  /*0640*/  LDC.64 R6, c[0x0][0x3b0] ;  /* 0x0000ec00ff067b82 */ /* 0x000e220000000a00 */
[----:B------:R-:W-:-:S04]  /*0650*/  FFMA R0, -R5, R2, 2 ;  /* 0x4000000005007423 */ /* 0x000fc80000000102 */
[----:B------:R-:W-:-:S04]  /*0660*/  FFMA R5, R0, R2, RZ ;  /* 0x0000000200057223 */ /* 0x000fc800000000ff */
[----:B------:R-:W-:Y:S01]  /*0670*/  FMUL R5, R4, R5 ;  /* 0x0000000504057220 */ /* 0x000fe20000400000 */
[----:B0-----:R-:W-:-:S05]  /*0680*/  IMAD.WIDE R6, R3, 0x4, R6 ;  /* 0x0000000403067825 */ /* 0x001fca00078e0206 */
[----:B------:R-:W-:Y:S01]  /*0690*/  STG.E desc[UR4][R6.64], R5 ;  /* 0x0000000506007986 */ /* 0x000fe2000c101904 */
[----:B------:R-:W-:Y:S05]  /*06a0*/  EXIT ;  /* 0x000000000000794d */ /* 0x000fea0003800000 */
.L_x_40:
[----:B------:R-:W2:Y:S02]  /*06b0*/  LDC.64 R4, c[0x0][0x3b0] ;  /* 0x0000ec00ff047b82 */ /* 0x000ea40000000a00 */
[----:B--2---:R-:W-:-:S05]  /*06c0*/  IMAD.WIDE R4, R3, 0x4, R4 ;  /* 0x0000000403047825 */ /* 0x004fca00078e0204 */
[----:B------:R-:W-:Y:S01]  /*06d0*/  STG.E desc[UR4][R4.64], RZ ;  /* 0x000000ff04007986 */ /* 0x000fe2000c101904 */
[----:B------:R-:W-:Y:S05]  /*06e0*/  EXIT ;  /* 0x000000000000794d */ /* 0x000fea0003800000 */
        .weak           $__internal_2_$__cuda_sm20_rcp_rn_f32_slowpath
        .type           $__internal_2_$__cuda_sm20_rcp_rn_f32_slowpath,@function
        .size           $__internal_2_$__cuda_sm20_rcp_rn_f32_slowpath,(.L_x_130 - $__internal_2_$__cuda_sm20_rcp_rn_f32_slowpath)
$__internal_2_$__cuda_sm20_rcp_rn_f32_slowpath:
[----:B------:R-:W-:Y:S01]  /*06f0*/  IMAD.SHL.U32 R2, R0, 0x2, RZ ;  /* 0x0000000200027824 */ /* 0x000fe200078e00ff */
[----:B------:R-:W-:Y:S04]  /*0700*/  BSSY.RECONVERGENT B2, `(.L_x_44) ;  /* 0x0000030000027945 */ /* 0x000fe80003800200 */
        /* <DEDUP_REMOVED lines=13> */
.L_x_45:
[----:B------:R-:W-:-:S05]  /*07e0*/  VIADD R13, R11, 0xffffff03 ;  /* 0xffffff030b0d7836 */ /* 0x000fca0000000000 */
        /* <DEDUP_REMOVED lines=15> */
[----:B------:R-:W-:-:S03]  /*08e0*/  LOP3.LUT R12, R12, R7, RZ, 0xc0, !PT ;  /* 0x000000070c0c7212 */ /* 0x000fc600078ec0ff */
[----:B------:R-:W-:Y:S01]  /*08f0*/  IMAD.MOV R2, RZ, RZ, -R9 ;  /* 0x000000ffff027224 */ /* 0x000fe200078e0a09 */
[----:B------:R-:W-:-:S04]  /*0900*/  SHF.R.U32.HI R12, RZ, R13, R12 ;  /* 0x0000000dff0c7219 */ /* 0x000fc8000001160c */
        /* <DEDUP_REMOVED lines=10> */
[----:B------:R-:W-:-:S05]  /*09b0*/  @!P0 VIADD R7, R7, 0x1 ;  /* 0x0000000107078836 */ /* 0x000fca0000000000 */
[----:B------:R-:W-:-:S04]  /*09c0*/  @!P1 SHF.L.U32 R7, R7, 0x1, RZ ;  /* 0x0000000107079819 */ /* 0x000fc800000006ff */
[----:B------:R-:W-:Y:S01]  /*09d0*/  LOP3.LUT R7, R7, 0x80000000, R0, 0xf8, !PT ;  /* 0x8000000007077812 */ /* 0x000fe200078ef800 */
[----:B------:R-:W-:Y:S06]  /*09e0*/  BRA `(.L_x_46) ;  /* 0x0000000000047947 */ /* 0x000fec0003800000 */
.L_x_47:
[----:B------:R0:W1:Y:S02]  /*09f0*/  MUFU.RCP R7, R0 ;  /* 0x0000000000077308 */ /* 0x0000640000001000 */
.L_x_46:
[----:B------:R-:W-:Y:S05]  /*0a00*/  BSYNC.RECONVERGENT B2 ;  /* 0x0000000000027941 */ /* 0x000fea0003800200 */
.L_x_44:
[----:B------:R-:W-:-:S04]  /*0a10*/  MOV R9, 0x0 ;  /* 0x0000000000097802 */ /* 0x000fc80000000f00 */
[----:B01----:R-:W-:Y:S05]  /*0a20*/  RET.REL.NODEC R8 `(buff_averages_many_series_one_param_tiled2d_f32_tx128_ty4) ;  /* 0xfffffff408747950 */ /* 0x003fea0003c3ffff */
.L_x_48:
        /* <DEDUP_REMOVED lines=13> */
.L_x_130:


//--------------------- .text.buff_averages_many_series_one_param_tiled2d_f32_tx128_ty2 --------------------------
	.section	.text.buff_averages_many_series_one_param_tiled2d_f32_tx128_ty2,"ax",@progbits
	.align	128
        .global         buff_averages_many_series_one_param_tiled2d_f32_tx128_ty2
        .type           buff_averages_many_series_one_param_tiled2d_f32_tx128_ty2,@function
        .size           buff_averages_many_series_one_param_tiled2d_f32_tx128_ty2,(.L_x_131 - buff_averages_many_series_one_param_tiled2d_f32_tx128_ty2)
        .other          buff_averages_many_series_one_param_tiled2d_f32_tx128_ty2,@"STO_CUDA_ENTRY STV_DEFAULT"
buff_averages_many_series_one_param_tiled2d_f32_tx128_ty2:
.text.buff_averages_many_series_one_param_tiled2d_f32_tx128_ty2:
        /* <DEDUP_REMOVED lines=65> */
[----:B------:R-:W-:Y:S05]  /*0410*/  CALL.REL.NOINC `($__internal_3_$__cuda_sm20_rcp_rn_f32_slowpath) ;  /* 0x0000000000b47944 */ /* 0x000fea0003c00000 */
[----:B------:R-:W-:Y:S05]  /*0420*/  BRA `(.L_x_53) ;  /* 0x0000000000107947 */ /* 0x000fea0003800000 */
.L_x_52:
[----:B------:R-:W0:Y:S02]  /*0430*/  MUFU.RCP R7, R0 ;  /* 0x0000000000077308 */ /* 0x000e240000001000 */
[----:B0-----:R-:W-:-:S04]  /*0440*/  FFMA R2, R0, R7, -1 ;  /* 0xbf80000000027423 */ /* 0x001fc80000000007 */
[----:B------:R-:W-:-:S04]  /*0450*/  FADD.FTZ R2, -R2, -RZ ;  /* 0x800000ff02027221 */ /* 0x000fc80000010100 */
[----:B------:R-:W-:-:S07]  /*0460*/  FFMA R7, R7, R2, R7 ;  /* 0x0000000207077223 */ /* 0x000fce0000000007 */
.L_x_53:
[----:B------:R-:W-:Y:S05]  /*0470*/  BSYNC.RECONVERGENT B1 ;  /* 0x0000000000017941 */ /* 0x000fea0003800200 */
.L_x_51:
[----:B------:R-:W0:Y:S01]  /*0480*/  LDC.64 R8, c[0x0][0x3a8] ;  /* 0x0000ea00ff087b82 */ /* 0x000e220000000a00 */
[----:B------:R-:W-:-:S04]  /*0490*/  FFMA R0, -R0, R7, 2 ;  /* 0x4000000000007423 */ /* 0x000fc80000000107 */
[----:B------:R-:W-:-:S04]  /*04a0*/  FFMA R7, R0, R7, RZ ;  /* 0x0000000700077223 */ /* 0x000fc800000000ff */
[----:B------:R-:W-:Y:S01]  /*04b0*/  FMUL R7, R6, R7 ;  /* 0x0000000706077220 */ /* 0x000fe20000400000 */
[----:B0-----:R-:W-:-:S05]  /*04c0*/  IMAD.WIDE R8, R3, 0x4, R8 ;  /* 0x0000000403087825 */ /* 0x001fca00078e0208 */
[----:B------:R1:W-:Y:S01]  /*04d0*/  STG.E desc[UR4][R8.64], R7 ;  /* 0x0000000708007986 */ /* 0x0003e2000c101904 */
[----:B------:R-:W-:Y:S05]  /*04e0*/  BRA `(.L_x_54) ;  /* 0x00000000000c7947 */ /* 0x000fea0003800000 */
.L_x_50:
[----:B------:R-:W0:Y:S02]  /*04f0*/  LDC.64 R6, c[0x0][0x3a8] ;  /* 0x0000ea00ff067b82 */ /* 0x000e240000000a00 */
[----:B0-----:R-:W-:-:S05]  /*0500*/  IMAD.WIDE R6, R3, 0x4, R6 ;  /* 0x0000000403067825 */ /* 0x001fca00078e0206 */
[----:B------:R0:W-:Y:S02]  /*0510*/  STG.E desc[UR4][R6.64], RZ ;  /* 0x000000ff06007986 */ /* 0x0001e4000c101904 */
.L_x_54:
[----:B------:R-:W-:Y:S05]  /*0520*/  BSYNC.RECONVERGENT B0 ;  /* 0x0000000000007941 */ /* 0x000fea0003800200 */
.L_x_49:
        /* <DEDUP_REMOVED lines=9> */
[----:B0-----:R-:W-:Y:S05]  /*05c0*/  CALL.REL.NOINC `($__internal_3_$__cuda_sm20_rcp_rn_f32_slowpath) ;  /* 0x0000000000487944 */ /* 0x001fea0003c00000 */
[----:B------:R-:W-:Y:S01]  /*05d0*/  MOV R2, R7 ;  /* 0x0000000700027202 */ /* 0x000fe20000000f00 */
[----:B------:R-:W-:Y:S06]  /*05e0*/  BRA `(.L_x_58) ;  /* 0x0000000000107947 */ /* 0x000fec0003800000 */
.L_x_57:
[----:B------:R-:W2:Y:S02]  /*05f0*/  MUFU.RCP R2, R5 ;  /* 0x0000000500027308 */ /* 0x000ea40000001000 */
[----:B--2---:R-:W-:-:S04]  /*0600*/  FFMA R0, R5, R2, -1 ;  /* 0xbf80000005007423 */ /* 0x004fc80000000002 */
[----:B01----:R-:W-:-:S04]  /*0610*/  FADD.FTZ R7, -R0, -RZ ;  /* 0x800000ff00077221 */ /* 0x003fc80000010100 */
[----:B------:R-:W-:-:S07]  /*0620*/  FFMA R2, R2, R7, R2 ;  /* 0x0000000702027223 */ /* 0x000fce0000000002 */
.L_x_58:
[----:B------:R-:W-:Y:S05]  /*0630*/  BSYNC.RECONVERGENT B0 ;  /* 0x0000000000007941 */ /* 0x000fea0003800200 */
.L_x_56:
[----:B------:R-:W0:Y:S01]  /*0640*/  LDC.64 R6, c[0x0][0x3b0] ;  /* 0x0000ec00ff067b82 */ /* 0x000e220000000a00 */
[----:B------:R-:W-:-:S04]  /*0650*/  FFMA R0, -R5, R2, 2 ;  /* 0x4000000005007423 */ /* 0x000fc80000000102 */
[----:B------:R-:W-:-:S04]  /*0660*/  FFMA R5, R0, R2, RZ ;  /* 0x0000000200057223 */ /* 0x000fc800000000ff */
[----:B------:R-:W-:Y:S01]  /*0670*/  FMUL R5, R4, R5 ;  /* 0x0000000504057220 */ /* 0x000fe20000400000 */
[----:B0-----:R-:W-:-:S05]  /*0680*/  IMAD.WIDE R6, R3, 0x4, R6 ;  /* 0x0000000403067825 */ /* 0x001fca00078e0206 */
[----:B------:R-:W-:Y:S01]  /*0690*/  STG.E desc[UR4][R6.64], R5 ;  /* 0x0000000506007986 */ /* 0x000fe2000c101904 */
[----:B------:R-:W-:Y:S05]  /*06a0*/  EXIT ;  /* 0x000000000000794d */ /* 0x000fea0003800000 */
.L_x_55:
[----:B------:R-:W2:Y:S02]  /*06b0*/  LDC.64 R4, c[0x0][0x3b0] ;  /* 0x0000ec00ff047b82 */ /* 0x000ea40000000a00 */
[----:B--2---:R-:W-:-:S05]  /*06c0*/  IMAD.WIDE R4, R3, 0x4, R4 ;  /* 0x0000000403047825 */ /* 0x004fca00078e0204 */
[----:B------:R-:W-:Y:S01]  /*06d0*/  STG.E desc[UR4][R4.64], RZ ;  /* 0x000000ff04007986 */ /* 0x000fe2000c101904 */
[----:B------:R-:W-:Y:S05]  /*06e0*/  EXIT ;  /* 0x000000000000794d */ /* 0x000fea0003800000 */
        .weak           $__internal_3_$__cuda_sm20_rcp_rn_f32_slowpath
        .type           $__internal_3_$__cuda_sm20_rcp_rn_f32_slowpath,@function
        .size           $__internal_3_$__cuda_sm20_rcp_rn_f32_slowpath,(.L_x_131 - $__internal_3_$__cuda_sm20_rcp_rn_f32_slowpath)
$__internal_3_$__cuda_sm20_rcp_rn_f32_slowpath:
        /* <DEDUP_REMOVED lines=15> */
.L_x_60:
        /* <DEDUP_REMOVED lines=33> */
.L_x_62:
[----:B------:R0:W1:Y:S02]  /*09f0*/  MUFU.RCP R7, R0 ;  /* 0x0000000000077308 */ /* 0x0000640000001000 */
.L_x_61:
[----:B------:R-:W-:Y:S05]  /*0a00*/  BSYNC.RECONVERGENT B2 ;  /* 0x0000000000027941 */ /* 0x000fea0003800200 */
.L_x_59:
[----:B------:R-:W-:-:S04]  /*0a10*/  MOV R9, 0x0 ;  /* 0x0000000000097802 */ /* 0x000fc80000000f00 */
[----:B01----:R-:W-:Y:S05]  /*0a20*/  RET.REL.NODEC R8 `(buff_averages_many_series_one_param_tiled2d_f32_tx128_ty2) ;  /* 0xfffffff408747950 */ /* 0x003fea0003c3ffff */
.L_x_63:
        /* <DEDUP_REMOVED lines=13> */
.L_x_131:


//--------------------- .text.buff_averages_many_series_one_param_f32 --------------------------
	.section	.text.buff_averages_many_series_one_param_f32,"ax",@progbits
	.align	128
        .global         buff_averages_many_series_one_param_f32
        .type           buff_averages_many_series_one_param_f32,@function
        .size           buff_averages_many_series_one_param_f32,(.L_x_132 - buff_averages_many_series_one_param_f32)
        .other          buff_averages_many_series_one_param_f32,@"STO_CUDA_ENTRY STV_DEFAULT"
buff_averages_many_series_one_param_f32:
.text.buff_averages_many_series_one_param_f32:
        /* <DEDUP_REMOVED lines=23> */
[----:B0-----:R-:W-:-:S07]  /*0170*/  IMAD.WIDE.U32 R2, R15, 0x4, R2 ;  /* 0x000000040f027825 */ /* 0x001fce00078e0002 */
[----:B------:R-:W0:Y:S01]  /*0180*/  LDC.64 R6, c[0x0][0x3b0] ;  /* 0x0000ec00ff067b82 */ /* 0x000e220000000a00 */
[----:B-1----:R-:W5:Y:S01]  /*0190*/  LDG.E.CONSTANT R2, desc[UR6][R2.64] ;  /* 0x0000000602027981 */ /* 0x002f62000c1e9900 */
[----:B--2---:R-:W-:-:S06]  /*01a0*/  IMAD R12, R12, UR4, RZ ;  /* 0x000000040c0c7c24 */ /* 0x004fcc000f8e02ff */
[----:B------:R-:W1:Y:S08]  /*01b0*/  LDC.64 R8, c[0x0][0x380] ;  /* 0x0000e000ff087b82 */ /* 0x000e700000000a00 */
[----:B------:R-:W2:Y:S02]  /*01c0*/  LDC.64 R10, c[0x0][0x388] ;  /* 0x0000e200ff0a7b82 */ /* 0x000ea40000000a00 */
[----:B012345:R-:W-:-:S07]  /*01d0*/  IADD3 R14, PT, PT, R2, -0x1, R17 ;  /* 0xffffffff020e7810 */ /* 0x03ffce0007ffe011 */
.L_x_76:
[C---:B------:R-:W-:Y:S01]  /*01e0*/  ISETP.GE.AND P0, PT, R13.reuse, R14, PT ;  /* 0x0000000e0d00720c */ /* 0x040fe20003f06270 */
[----:B-12---:R-:W-:Y:S01]  /*01f0*/  IMAD R3, R13, R16, R15 ;  /* 0x000000100d037224 */ /* 0x006fe200078e020f */
[----:B------:R-:W-:Y:S11]  /*0200*/  BSSY.RECONVERGENT B0, `(.L_x_64) ;  /* 0x0000052000007945 */ /* 0x000ff60003800200 */
[----:B0-----:R-:W0:Y:S01]  /*0210*/  @!P0 LDC.64 R18, c[0x0][0x3a8] ;  /* 0x0000ea00ff128b82 */ /* 0x001e220000000a00 */
[----:B------:R-:W-:-:S07]  /*0220*/  @!P0 MOV R17, 0x7fffffff ;  /* 0x7fffffff00118802 */ /* 0x000fce0000000f00 */
[----:B------:R-:W1:Y:S01]  /*0230*/  @!P0 LDC.64 R20, c[0x0][0x3b0] ;  /* 0x0000ec00ff148b82 */ /* 0x000e620000000a00 */
[----:B0-----:R-:W-:-:S05]  /*0240*/  @!P0 IMAD.WIDE R18, R3, 0x4, R18 ;  /* 0x0000000403128825 */ /* 0x001fca00078e0212 */
[----:B------:R0:W-:Y:S01]  /*0250*/  @!P0 STG.E desc[UR6][R18.64], R17 ;  /* 0x0000001112008986 */ /* 0x0001e2000c101906 */
[----:B-1----:R-:W-:-:S05]  /*0260*/  @!P0 IMAD.WIDE R20, R3, 0x4, R20 ;  /* 0x0000000403148825 */ /* 0x002fca00078e0214 */
[----:B------:R0:W-:Y:S01]  /*0270*/  @!P0 STG.E desc[UR6][R20.64], R17 ;  /* 0x0000001114008986 */ /* 0x0001e2000c101906 */
[----:B------:R-:W-:Y:S05]  /*0280*/  @!P0 BRA `(.L_x_65) ;  /* 0x0000000400248947 */ /* 0x000fea0003800000 */
[----:B------:R-:W-:Y:S01]  /*0290*/  VIADD R0, R13, 0x1 ;  /* 0x000000010d007836 */ /* 0x000fe20000000000 */
[----:B0-----:R-:W-:-:S04]  /*02a0*/  IADD3 R19, PT, PT, R3, R16, RZ ;  /* 0x0000001003137210 */ /* 0x001fc80007ffe0ff */
[----:B------:R-:W-:Y:S01]  /*02b0*/  VIADDMNMX R2, R0, -UR8, RZ, !PT ;  /* 0x8000000800027c46 */ /* 0x000fe2000f8001ff */
[----:B------:R-:W-:-:S04]  /*02c0*/  IMAD.WIDE R28, R19, 0x4, R10 ;  /* 0x00000004131c7825 */ /* 0x000fc800078e020a */
[----:B------:R-:W-:Y:S01]  /*02d0*/  IMAD R21, R2, R16, R15 ;  /* 0x0000001002157224 */ /* 0x000fe200078e020f */
[----:B------:R-:W-:Y:S02]  /*02e0*/  VIADDMNMX R2, R0, -UR9, RZ, !PT ;  /* 0x8000000900027c46 */ /* 0x000fe4000f8001ff */
[----:B------:R-:W2:Y:S01]  /*02f0*/  LDG.E.CONSTANT R0, desc[UR6][R28.64] ;  /* 0x000000061c007981 */ /* 0x000ea2000c1e9900 */
[----:B------:R-:W-:-:S06]  /*0300*/  IMAD.WIDE.U32 R26, R21, 0x4, R10 ;  /* 0x00000004151a7825 */ /* 0x000fcc00078e000a */
[----:B------:R-:W2:Y:S01]  /*0310*/  LDG.E.CONSTANT R27, desc[UR6][R26.64] ;  /* 0x000000061a1b7981 */ /* 0x000ea2000c1e9900 */
[----:B------:R-:W-:Y:S02]  /*0320*/  IMAD R25, R2, R16, R15 ;  /* 0x0000001002197224 */ /* 0x000fe400078e020f */
[----:B------:R-:W-:-:S04]  /*0330*/  IMAD.WIDE R18, R19, 0x4, R8 ;  /* 0x0000000413127825 */ /* 0x000fc800078e0208 */
[--C-:B------:R-:W-:Y:S02]  /*0340*/  IMAD.WIDE.U32 R22, R25, 0x4, R8.reuse ;  /* 0x0000000419167825 */ /* 0x100fe400078e0008 */
[----:B------:R-:W3:Y:S02]  /*0350*/  LDG.E.CONSTANT R18, desc[UR6][R18.64] ;  /* 0x0000000612127981 */ /* 0x000ee4000c1e9900 */
[----:B------:R-:W-:Y:S02]  /*0360*/  IMAD.WIDE.U32 R20, R21, 0x4, R8 ;  /* 0x0000000415147825 */ /* 0x000fe400078e0008 */
        /* <DEDUP_REMOVED lines=16> */
[----:B------:R-:W-:Y:S02]  /*0470*/  MOV R0, R28 ;  /* 0x0000001c00007202 */ /* 0x000fe40000000f00 */
[----:B------:R-:W-:-:S07]  /*0480*/  MOV R18, 0x4a0 ;  /* 0x000004a000127802 */ /* 0x000fce0000000f00 */
[----:B------:R-:W-:Y:S05]  /*0490*/  CALL.REL.NOINC `($__internal_4_$__cuda_sm20_rcp_rn_f32_slowpath) ;  /* 0x0000000000b47944 */ /* 0x000fea0003c00000 */
[----:B------:R-:W-:Y:S01]  /*04a0*/  IMAD.MOV.U32 R19, RZ, RZ, R2 ;  /* 0x000000ffff137224 */ /* 0x000fe200078e0002 */
[----:B------:R-:W-:Y:S06]  /*04b0*/  BRA `(.L_x_70) ;  /* 0x0000000000107947 */ /* 0x000fec0003800000 */
.L_x_69:
[----:B------:R-:W0:Y:S02]  /*04c0*/  MUFU.RCP R19, R28 ;  /* 0x0000001c00137308 */ /* 0x000e240000001000 */
[----:B0-----:R-:W-:-:S04]  /*04d0*/  FFMA R0, R28, R19, -1 ;  /* 0xbf8000001c007423 */ /* 0x001fc80000000013 */
[----:B------:R-:W-:-:S04]  /*04e0*/  FADD.FTZ R0, -R0, -RZ ;  /* 0x800000ff00007221 */ /* 0x000fc80000010100 */
[----:B------:R-:W-:-:S07]  /*04f0*/  FFMA R19, R19, R0, R19 ;  /* 0x0000000013137223 */ /* 0x000fce0000000013 */
.L_x_70:
[----:B------:R-:W-:Y:S05]  /*0500*/  BSYNC.RECONVERGENT B2 ;  /* 0x0000000000027941 */ /* 0x000fea0003800200 */
.L_x_68:
[----:B------:R-:W-:-:S04]  /*0510*/  FFMA R0, -R28, R19, 2 ;  /* 0x400000001c007423 */ /* 0x000fc80000000113 */
[----:B------:R-:W-:Y:S01]  /*0520*/  FFMA R21, R0, R19, RZ ;  /* 0x0000001300157223 */ /* 0x000fe200000000ff */
[----:B------:R-:W-:-:S04]  /*0530*/  IMAD.WIDE R18, R3, 0x4, R4 ;  /* 0x0000000403127825 */ /* 0x000fc800078e0204 */
[----:B------:R-:W-:-:S05]  /*0540*/  FMUL R21, R26, R21 ;  /* 0x000000151a157220 */ /* 0x000fca0000400000 */
[----:B------:R0:W-:Y:S01]  /*0550*/  STG.E desc[UR6][R18.64], R21 ;  /* 0x0000001512007986 */ /* 0x0001e2000c101906 */
[----:B------:R-:W-:Y:S05]  /*0560*/  BRA `(.L_x_71) ;  /* 0x0000000000087947 */ /* 0x000fea0003800000 */
.L_x_67:
[----:B------:R-:W-:-:S05]  /*0570*/  IMAD.WIDE R18, R3, 0x4, R4 ;  /* 0x0000000403127825 */ /* 0x000fca00078e0204 */
[----:B------:R1:W-:Y:S02]  /*0580*/  STG.E desc[UR6][R18.64], RZ ;  /* 0x000000ff12007986 */ /* 0x0003e4000c101906 */
.L_x_71:
[----:B------:R-:W-:Y:S05]  /*0590*/  BSYNC.RECONVERGENT B1 ;  /* 0x0000000000017941 */ /* 0x000fea0003800200 */
.L_x_66:
        /* <DEDUP_REMOVED lines=8> */
[----:B01----:R-:W-:-:S07]  /*0620*/  MOV R18, 0x640 ;  /* 0x0000064000127802 */ /* 0x003fce0000000f00 */
[----:B------:R-:W-:Y:S05]  /*0630*/  CALL.REL.NOINC `($__internal_4_$__cuda_sm20_rcp_rn_f32_slowpath) ;  /* 0x00000000004c7944 */ /* 0x000fea0003c00000 */
[----:B------:R-:W-:Y:S05]  /*0640*/  BRA `(.L_x_75) ;  /* 0x0000000000107947 */ /* 0x000fea0003800000 */
.L_x_74:
[----:B------:R-:W2:Y:S02]  /*0650*/  MUFU.RCP R2, R27 ;  /* 0x0000001b00027308 */ /* 0x000ea40000001000 */
[----:B--2---:R-:W-:-:S04]  /*0660*/  FFMA R0, R27, R2, -1 ;  /* 0xbf8000001b007423 */ /* 0x004fc80000000002 */
[----:B01----:R-:W-:-:S04]  /*0670*/  FADD.FTZ R19, -R0, -RZ ;  /* 0x800000ff00137221 */ /* 0x003fc80000010100 */
[----:B------:R-:W-:-:S07]  /*0680*/  FFMA R2, R2, R19, R2 ;  /* 0x0000001302027223 */ /* 0x000fce0000000002 */
.L_x_75:
[----:B------:R-:W-:Y:S05]  /*0690*/  BSYNC.RECONVERGENT B1 ;  /* 0x0000000000017941 */ /* 0x000fea0003800200 */
.L_x_73:
[----:B------:R-:W-:-:S04]  /*06a0*/  FFMA R0, -R27, R2, 2 ;  /* 0x400000001b007423 */ /* 0x000fc80000000102 */
[----:B------:R-:W-:Y:S01]  /*06b0*/  FFMA R0, R0, R2, RZ ;  /* 0x0000000200007223 */ /* 0x000fe200000000ff */
[----:B------:R-:W-:-:S04]  /*06c0*/  IMAD.WIDE R2, R3, 0x4, R6 ;  /* 0x0000000403027825 */ /* 0x000fc800078e0206 */
[----:B------:R-:W-:-:S05]  /*06d0*/  FMUL R17, R17, R0 ;  /* 0x0000000011117220 */ /* 0x000fca0000400000 */
[----:B------:R1:W-:Y:S01]  /*06e0*/  STG.E desc[UR6][R2.64], R17 ;  /* 0x0000001102007986 */ /* 0x0003e2000c101906 */
[----:B------:R-:W-:Y:S05]  /*06f0*/  BRA `(.L_x_65) ;  /* 0x0000000000087947 */ /* 0x000fea0003800000 */
.L_x_72:
[----:B------:R-:W-:-:S05]  /*0700*/  IMAD.WIDE R2, R3, 0x4, R6 ;  /* 0x0000000403027825 */ /* 0x000fca00078e0206 */
[----:B------:R2:W-:Y:S02]  /*0710*/  STG.E desc[UR6][R2.64], RZ ;  /* 0x000000ff02007986 */ /* 0x0005e4000c101906 */
.L_x_65:
[----:B------:R-:W-:Y:S05]  /*0720*/  BSYNC.RECONVERGENT B0 ;  /* 0x0000000000007941 */ /* 0x000fea0003800200 */
.L_x_64:
[----:B------:R-:W-:-:S04]  /*0730*/  IADD3 R13, PT, PT, R12, R13, RZ ;  /* 0x0000000d0c0d7210 */ /* 0x000fc80007ffe0ff */
[----:B------:R-:W-:-:S13]  /*0740*/  ISETP.GE.AND P0, PT, R13, UR5, PT ;  /* 0x000000050d007c0c */ /* 0x000fda000bf06270 */
[----:B------:R-:W-:Y:S05]  /*0750*/  @!P0 BRA `(.L_x_76) ;  /* 0xfffffff800a08947 */ /* 0x000fea000383ffff */
[----:B------:R-:W-:Y:S05]  /*0760*/  EXIT ;  /* 0x000000000000794d */ /* 0x000fea0003800000 */
        .weak           $__internal_4_$__cuda_sm20_rcp_rn_f32_slowpath
        .type           $__internal_4_$__cuda_sm20_rcp_rn_f32_slowpath,@function
        .size           $__internal_4_$__cuda_sm20_rcp_rn_f32_slowpath,(.L_x_132 - $__internal_4_$__cuda_sm20_rcp_rn_f32_slowpath)
$__internal_4_$__cuda_sm20_rcp_rn_f32_slowpath:
        /* <DEDUP_REMOVED lines=15> */
.L_x_78:
[----:B------:R-:W-:-:S05]  /*0860*/  VIADD R19, R2, 0xffffff03 ;  /* 0xffffff0302137836 */ /* 0x000fca0000000000 */
[----:B------:R-:W-:-:S13]  /*0870*/  ISETP.GT.U32.AND P0, PT, R19, 0x1, PT ;  /* 0x000000011300780c */ /* 0x000fda0003f04070 */
[----:B------:R-:W-:Y:S05]  /*0880*/  @P0 BRA `(.L_x_80) ;  /* 0x0000000000780947 */ /* 0x000fea0003800000 */
[----:B------:R-:W-:Y:S01]  /*0890*/  LOP3.LUT R20, R0, 0x7fffff, RZ, 0xc0, !PT ;  /* 0x007fffff00147812 */ /* 0x000fe200078ec0ff */
[----:B------:R-:W-:-:S03]  /*08a0*/  HFMA2 R24, -RZ, RZ, 0, 1.78813934326171875e-07 ;  /* 0x00000003ff187431 */ /* 0x000fc600000001ff */
[----:B------:R-:W-:-:S04]  /*08b0*/  LOP3.LUT R21, R20, 0x3f800000, RZ, 0xfc, !PT ;  /* 0x3f80000014157812 */ /* 0x000fc800078efcff */
[----:B------:R-:W0:Y:S02]  /*08c0*/  MUFU.RCP R20, R21 ;  /* 0x0000001500147308 */ /* 0x000e240000001000 */
[----:B0-----:R-:W-:-:S04]  /*08d0*/  FFMA R22, R21, R20, -1 ;  /* 0xbf80000015167423 */ /* 0x001fc80000000014 */
[----:B------:R-:W-:-:S04]  /*08e0*/  FADD.FTZ R23, -R22, -RZ ;  /* 0x800000ff16177221 */ /* 0x000fc80000010100 */
[CCC-:B------:R-:W-:Y:S01]  /*08f0*/  FFMA.RM R22, R20.reuse, R23.reuse, R20.reuse ;  /* 0x0000001714167223 */ /* 0x1c0fe20000004014 */
[----:B------:R-:W-:-:S04]  /*0900*/  FFMA.RP R23, R20, R23, R20 ;  /* 0x0000001714177223 */ /* 0x000fc80000008014 */
[C---:B------:R-:W-:Y:S02]  /*0910*/  LOP3.LUT R20, R22.reuse, 0x7fffff, RZ, 0xc0, !PT ;  /* 0x007fffff16147812 */ /* 0x040fe400078ec0ff */
[----:B------:R-:W-:Y:S02]  /*0920*/  FSETP.NEU.FTZ.AND P0, PT, R22, R23, PT ;  /* 0x000000171600720b */ /* 0x000fe40003f1d000 */
[----:B------:R-:W-:Y:S02]  /*0930*/  SHF.L.U32 R23, R24, R19, RZ ;  /* 0x0000001318177219 */ /* 0x000fe400000006ff */
[----:B------:R-:W-:Y:S02]  /*0940*/  LOP3.LUT R20, R20, 0x800000, RZ, 0xfc, !PT ;  /* 0x0080000014147812 */ /* 0x000fe400078efcff */
[----:B------:R-:W-:Y:S02]  /*0950*/  SEL R22, RZ, 0xffffffff, !P0 ;  /* 0xffffffffff167807 */ /* 0x000fe40004000000 */
[----:B------:R-:W-:-:S02]  /*0960*/  LOP3.LUT R24, R23, R20, RZ, 0xc0, !PT ;  /* 0x0000001417187212 */ /* 0x000fc400078ec0ff */
[----:B------:R-:W-:Y:S02]  /*0970*/  IADD3 R22, PT, PT, -R22, RZ, RZ ;  /* 0x000000ff16167210 */ /* 0x000fe40007ffe1ff */
[-C--:B------:R-:W-:Y:S02]  /*0980*/  SHF.R.U32.HI R24, RZ, R19.reuse, R24 ;  /* 0x00000013ff187219 */ /* 0x080fe40000011618 */
[----:B------:R-:W-:Y:S02]  /*0990*/  LOP3.LUT P1, RZ, R22, R19, R20, 0xf8, !PT ;  /* 0x0000001316ff7212 */ /* 0x000fe4000782f814 */
[C---:B------:R-:W-:Y:S02]  /*09a0*/  LOP3.LUT P0, RZ, R24.reuse, 0x1, RZ, 0xc0, !PT ;  /* 0x0000000118ff7812 */ /* 0x040fe4000780c0ff */
[----:B------:R-:W-:-:S04]  /*09b0*/  LOP3.LUT P2, RZ, R24, 0x2, RZ, 0xc0, !PT ;  /* 0x0000000218ff7812 */ /* 0x000fc8000784c0ff */
[----:B------:R-:W-:Y:S02]  /*09c0*/  PLOP3.LUT P0, PT, P0, P1, P2, 0xe0, 0x0 ;  /* 0x000000000000781c */ /* 0x000fe40000703c20 */
[----:B------:R-:W-:Y:S02]  /*09d0*/  LOP3.LUT P1, RZ, R0, 0x7fffff, RZ, 0xc0, !PT ;  /* 0x007fffff00ff7812 */ /* 0x000fe4000782c0ff */
[----:B------:R-:W-:-:S05]  /*09e0*/  SEL R19, RZ, 0x1, !P0 ;  /* 0x00000001ff137807 */ /* 0x000fca0004000000 */
[----:B------:R-:W-:-:S05]  /*09f0*/  IMAD.MOV R19, RZ, RZ, -R19 ;  /* 0x000000ffff137224 */ /* 0x000fca00078e0a13 */
[----:B------:R-:W-:Y:S02]  /*0a00*/  ISETP.GE.AND P0, PT, R19, RZ, PT ;  /* 0x000000ff1300720c */ /* 0x000fe40003f06270 */
[----:B------:R-:W-:-:S04]  /*0a10*/  IADD3 R19, PT, PT, R2, -0xfc, RZ ;  /* 0xffffff0402137810 */ /* 0x000fc80007ffe0ff */
[----:B------:R-:W-:-:S07]  /*0a20*/  SHF.R.U32.HI R19, RZ, R19, R20 ;  /* 0x00000013ff137219 */ /* 0x000fce0000011614 */
[----:B------:R-:W-:-:S05]  /*0a30*/  @!P0 IADD3 R19, PT, PT, R19, 0x1, RZ ;  /* 0x0000000113138810 */ /* 0x000fca0007ffe0ff */
[----:B------:R-:W-:-:S05]  /*0a40*/  @!P1 IMAD.SHL.U32 R19, R19, 0x2, RZ ;  /* 0x0000000213139824 */ /* 0x000fca00078e00ff */
[----:B------:R-:W-:Y:S01]  /*0a50*/  LOP3.LUT R19, R19, 0x80000000, R0, 0xf8, !PT ;  /* 0x8000000013137812 */ /* 0x000fe200078ef800 */
[----:B------:R-:W-:Y:S06]  /*0a60*/  BRA `(.L_x_79) ;  /* 0x0000000000047947 */ /* 0x000fec0003800000 */
.L_x_80:
[----:B------:R0:W1:Y:S02]  /*0a70*/  MUFU.RCP R19, R0 ;  /* 0x0000000000137308 */ /* 0x0000640000001000 */
.L_x_79:
[----:B------:R-:W-:Y:S05]  /*0a80*/  BSYNC.RECONVERGENT B3 ;  /* 0x0000000000037941 */ /* 0x000fea0003800200 */
.L_x_77:
[----:B-1----:R-:W-:Y:S01]  /*0a90*/  MOV R2, R19 ;  /* 0x0000001300027202 */ /* 0x002fe20000000f00 */
[----:B------:R-:W-:-:S04]  /*0aa0*/  HFMA2 R19, -RZ, RZ, 0, 0 ;  /* 0x00000000ff137431 */ /* 0x000fc800000001ff */
[----:B0-----:R-:W-:Y:S05]  /*0ab0*/  RET.REL.NODEC R18 `(buff_averages_many_series_one_param_f32) ;  /* 0xfffffff412507950 */ /* 0x001fea0003c3ffff */
.L_x_81:
        /* <DEDUP_REMOVED lines=12> */
.L_x_132:


//--------------------- .text.buff_averages_batch_prefix_tiled_f32_tile256 --------------------------
	.section	.text.buff_averages_batch_prefix_tiled_f32_tile256,"ax",@progbits
	.align	128
        .global         buff_averages_batch_prefix_tiled_f32_tile256
        .type           buff_averages_batch_prefix_tiled_f32_tile256,@function
        .size           buff_averages_batch_prefix_tiled_f32_tile256,(.L_x_133 - buff_averages_batch_prefix_tiled_f32_tile256)
        .other          buff_averages_batch_prefix_tiled_f32_tile256,@"STO_CUDA_ENTRY STV_DEFAULT"
buff_averages_batch_prefix_tiled_f32_tile256:
.text.buff_averages_batch_prefix_tiled_f32_tile256:
        /* <DEDUP_REMOVED lines=8> */
[----:B0-----:R-:W-:-:S06]  /*0080*/  IMAD.WIDE.U32 R6, R3, 0x4, R6 ;  /* 0x0000000403067825 */ /* 0x001fcc00078e0006 */
[----:B-1----:R-:W3:Y:S01]  /*0090*/  LDG.E.CONSTANT R7, desc[UR4][R6.64] ;  /* 0x0000000406077981 */ /* 0x002ee2000c1e9900 */
[----:B--2---:R-:W-:-:S05]  /*00a0*/  IMAD.WIDE.U32 R4, R3, 0x4, R4 ;  /* 0x0000000403047825 */ /* 0x004fca00078e0004 */
[----:B------:R-:W3:Y:S02]  /*00b0*/  LDG.E.CONSTANT R10, desc[UR4][R4.64] ;  /* 0x00000004040a7981 */ /* 0x000ee4000c1e9900 */
[----:B---3--:R-:W-:-:S04]  /*00c0*/  VIMNMX R0, PT, PT, R10, R7, PT ;  /* 0x000000070a007248 */ /* 0x008fc80003fe0100 */
        /* <DEDUP_REMOVED lines=8> */
[----:B------:R-:W0:Y:S01]  /*0150*/  LDC R0, c[0x0][0x394] ;  /* 0x0000e500ff007b82 */ /* 0x000e220000000800 */
[----:B------:R-:W-:Y:S01]  /*0160*/  BSSY.RECONVERGENT B0, `(.L_x_82) ;  /* 0x0000047000007945 */ /* 0x000fe20003800200 */
[----:B------:R-:W-:Y:S01]  /*0170*/  IMAD.MOV.U32 R13, RZ, RZ, 0x7fffffff ;  /* 0x7fffffffff0d7424 */ /* 0x000fe200078e00ff */
[----:B0-----:R-:W-:-:S04]  /*0180*/  IADD3 R5, PT, PT, R7, -0x1, R0 ;  /* 0xffffffff07057810 */ /* 0x001fc80007ffe000 */
[----:B------:R-:W-:Y:S02]  /*0190*/  ISETP.GE.AND P0, PT, R4, R5, PT ;  /* 0x000000050400720c */ /* 0x000fe40003f06270 */
[----:B------:R-:W-:-:S11]  /*01a0*/  MOV R5, 0x7fffffff ;  /* 0x7fffffff00057802 */ /* 0x000fd60000000f00 */
[----:B------:R-:W-:Y:S05]  /*01b0*/  @!P0 BRA `(.L_x_83) ;  /* 0x0000000400048947 */ /* 0x000fea0003800000 */
[----:B------:R-:W0:Y:S01]  /*01c0*/  LDC.64 R16, c[0x0][0x388] ;  /* 0x0000e200ff107b82 */ /* 0x000e220000000a00 */
[----:B------:R-:W-:-:S05]  /*01d0*/  VIADD R2, R4, 0x1 ;  /* 0x0000000104027836 */ /* 0x000fca0000000000 */
[----:B------:R-:W-:Y:S02]  /*01e0*/  VIADDMNMX R5, R2, -R7, RZ, !PT ;  /* 0x8000000702057246 */ /* 0x000fe400078001ff */
[----:B------:R-:W1:Y:S01]  /*01f0*/  LDC.64 R8, c[0x0][0x380] ;  /* 0x0000e000ff087b82 */ /* 0x000e620000000a00 */
[----:B0-----:R-:W-:-:S04]  /*0200*/  IMAD.WIDE R14, R4, 0x4, R16 ;  /* 0x00000004040e7825 */ /* 0x001fc800078e0210 */
[----:B------:R-:W-:Y:S01]  /*0210*/  IMAD.WIDE.U32 R16, R5, 0x4, R16 ;  /* 0x0000000405107825 */ /* 0x000fe200078e0010 */
[----:B------:R-:W2:Y:S05]  /*0220*/  LDG.E.CONSTANT R6, desc[UR4][R14.64+0x4] ;  /* 0x000004040e067981 */ /* 0x000eaa000c1e9900 */
[----:B------:R-:W2:Y:S01]  /*0230*/  LDG.E.CONSTANT R17, desc[UR4][R16.64] ;  /* 0x0000000410117981 */ /* 0x000ea2000c1e9900 */
[----:B-1----:R-:W-:-:S05]  /*0240*/  IMAD.WIDE R12, R4, 0x4, R8 ;  /* 0x00000004040c7825 */ /* 0x002fca00078e0208 */
[----:B------:R0:W5:Y:S01]  /*0250*/  LDG.E.CONSTANT R7, desc[UR4][R12.64+0x4] ;  /* 0x000004040c077981 */ /* 0x000162000c1e9900 */
[----:B------:R-:W-:Y:S01]  /*0260*/  BSSY.RECONVERGENT B1, `(.L_x_84) ;  /* 0x000001a000017945 */ /* 0x000fe20003800200 */
[----:B------:R-:W-:Y:S01]  /*0270*/  IMAD.WIDE.U32 R8, R5, 0x4, R8 ;  /* 0x0000000405087825 */ /* 0x000fe200078e0008 */
[----:B------:R-:W-:-:S03]  /*0280*/  IADD3 R10, PT, PT, -R10, R2, RZ ;  /* 0x000000020a0a7210 */ /* 0x000fc60007ffe1ff */
[----:B------:R-:W-:Y:S02]  /*0290*/  IMAD.MOV.U32 R5, RZ, RZ, RZ ;  /* 0x000000ffff057224 */ /* 0x000fe400078e00ff */
[----:B--2---:R-:W-:-:S05]  /*02a0*/  FADD R0, R6, -R17 ;  /* 0x8000001106007221 */ /* 0x004fca0000000000 */
[----:B------:R-:W-:-:S13]  /*02b0*/  FSETP.NEU.AND P0, PT, R0, RZ, PT ;  /* 0x000000ff0000720b */ /* 0x000fda0003f0d000 */
[----:B0-----:R-:W-:Y:S05]  /*02c0*/  @!P0 BRA `(.L_x_85) ;  /* 0x00000000004c8947 */ /* 0x001fea0003800000 */
[----:B------:R0:W5:Y:S01]  /*02d0*/  LDG.E.CONSTANT R8, desc[UR4][R8.64] ;  /* 0x0000000408087981 */ /* 0x000162000c1e9900 */
[----:B------:R-:W-:Y:S01]  /*02e0*/  IADD3 R2, PT, PT, R0, 0x1800000, RZ ;  /* 0x0180000000027810 */ /* 0x000fe20007ffe0ff */
[----:B------:R-:W-:Y:S03]  /*02f0*/  BSSY.RECONVERGENT B2, `(.L_x_86) ;  /* 0x000000c000027945 */ /* 0x000fe60003800200 */
[----:B------:R-:W-:-:S04]  /*0300*/  LOP3.LUT R2, R2, 0x7f800000, RZ, 0xc0, !PT ;  /* 0x7f80000002027812 */ /* 0x000fc800078ec0ff */
[----:B------:R-:W-:-:S13]  /*0310*/  ISETP.GT.U32.AND P0, PT, R2, 0x1ffffff, PT ;  /* 0x01ffffff0200780c */ /* 0x000fda0003f04070 */
[----:B0-----:R-:W-:Y:S05]  /*0320*/  @P0 BRA `(.L_x_87) ;  /* 0x0000000000100947 */ /* 0x001fea0003800000 */
[----:B------:R-:W-:-:S07]  /*0330*/  MOV R12, 0x350 ;  /* 0x00000350000c7802 */ /* 0x000fce0000000f00 */
[----:B-----5:R-:W-:Y:S05]  /*0340*/  CALL.REL.NOINC `($__internal_5_$__cuda_sm20_rcp_rn_f32_slowpath) ;  /* 0x0000000000c87944 */ /* 0x020fea0003c00000 */
[----:B------:R-:W-:Y:S01]  /*0350*/  IMAD.MOV.U32 R5, RZ, RZ, R9 ;  /* 0x000000ffff057224 */ /* 0x000fe200078e0009 */
[----:B------:R-:W-:Y:S06]  /*0360*/  BRA `(.L_x_88) ;  /* 0x0000000000107947 */ /* 0x000fec0003800000 */
.L_x_87:
[----:B------:R-:W0:Y:S02]  /*0370*/  MUFU.RCP R5, R0 ;  /* 0x0000000000057308 */ /* 0x000e240000001000 */
[----:B0-----:R-:W-:-:S04]  /*0380*/  FFMA R2, R0, R5, -1 ;  /* 0xbf80000000027423 */ /* 0x001fc80000000005 */
[----:B------:R-:W-:-:S04]  /*0390*/  FADD.FTZ R2, -R2, -RZ ;  /* 0x800000ff02027221 */ /* 0x000fc80000010100 */
[----:B------:R-:W-:-:S07]  /*03a0*/  FFMA R5, R5, R2, R5 ;  /* 0x0000000205057223 */ /* 0x000fce0000000005 */
.L_x_88:
[----:B------:R-:W-:Y:S05]  /*03b0*/  BSYNC.RECONVERGENT B2 ;  /* 0x0000000000027941 */ /* 0x000fea0003800200 */
.L_x_86:
[----:B------:R-:W-:Y:S01]  /*03c0*/  FFMA R0, -R0, R5, 2 ;  /* 0x4000000000007423 */ /* 0x000fe20000000105 */
[----:B-----5:R-:W-:-:S03]  /*03d0*/  FADD R9, R7, -R8 ;  /* 0x8000000807097221 */ /* 0x020fc60000000000 */
[----:B------:R-:W-:-:S04]  /*03e0*/  FFMA R0, R0, R5, RZ ;  /* 0x0000000500007223 */ /* 0x000fc800000000ff */
[----:B------:R-:W-:-:S07]  /*03f0*/  FMUL R5, R0, R9 ;  /* 0x0000000900057220 */ /* 0x000fce0000400000 */
.L_x_85:
[----:B------:R-:W-:Y:S05]  /*0400*/  BSYNC.RECONVERGENT B1 ;  /* 0x0000000000017941 */ /* 0x000fea0003800200 */
.L_x_84:
[----:B------:R-:W0:Y:S01]  /*0410*/  LDC.64 R12, c[0x0][0x388] ;  /* 0x0000e200ff0c7b82 */ /* 0x000e220000000a00 */
[----:B------:R-:W-:-:S07]  /*0420*/  VIMNMX R15, PT, PT, RZ, R10, !PT ;  /* 0x0000000aff0f7248 */ /* 0x000fce0007fe0100 */
[----:B------:R-:W1:Y:S01]  /*0430*/  LDC.64 R8, c[0x0][0x380] ;  /* 0x0000e000ff087b82 */ /* 0x000e620000000a00 */
[----:B0-----:R-:W-:-:S06]  /*0440*/  IMAD.WIDE.U32 R10, R15, 0x4, R12 ;  /* 0x000000040f0a7825 */ /* 0x001fcc00078e000c */
[----:B------:R-:W2:Y:S01]  /*0450*/  LDG.E.CONSTANT R11, desc[UR4][R10.64] ;  /* 0x000000040a0b7981 */ /* 0x000ea2000c1e9900 */
[----:B-1----:R-:W-:-:S06]  /*0460*/  IMAD.WIDE.U32 R8, R15, 0x4, R8 ;  /* 0x000000040f087825 */ /* 0x002fcc00078e0008 */
[----:B------:R-:W3:Y:S01]  /*0470*/  LDG.E.CONSTANT R8, desc[UR4][R8.64] ;  /* 0x0000000408087981 */ /* 0x000ee2000c1e9900 */
[----:B------:R-:W-:Y:S02]  /*0480*/  HFMA2 R13, -RZ, RZ, 0, 0 ;  /* 0x00000000ff0d7431 */ /* 0x000fe400000001ff */
[----:B--2---:R-:W-:-:S05]  /*0490*/  FADD R0, R6, -R11 ;  /* 0x8000000b06007221 */ /* 0x004fca0000000000 */
[----:B------:R-:W-:Y:S01]  /*04a0*/  FSETP.NEU.AND P0, PT, R0, RZ, PT ;  /* 0x000000ff0000720b */ /* 0x000fe20003f0d000 */
[----:B---3-5:R-:W-:-:S12]  /*04b0*/  FADD R7, R7, -R8 ;  /* 0x8000000807077221 */ /* 0x028fd80000000000 */
[----:B------:R-:W-:Y:S05]  /*04c0*/  @!P0 BRA `(.L_x_83) ;  /* 0x0000000000408947 */ /* 0x000fea0003800000 */
[----:B------:R-:W-:Y:S01]  /*04d0*/  VIADD R2, R0, 0x1800000 ;  /* 0x0180000000027836 */ /* 0x000fe20000000000 */
[----:B------:R-:W-:Y:S04]  /*04e0*/  BSSY.RECONVERGENT B1, `(.L_x_89) ;  /* 0x000000b000017945 */ /* 0x000fe80003800200 */
[----:B------:R-:W-:-:S04]  /*04f0*/  LOP3.LUT R2, R2, 0x7f800000, RZ, 0xc0, !PT ;  /* 0x7f80000002027812 */ /* 0x000fc800078ec0ff */
[----:B------:R-:W-:-:S13]  /*0500*/  ISETP.GT.U32.AND P0, PT, R2, 0x1ffffff, PT ;  /* 0x01ffffff0200780c */ /* 0x000fda0003f04070 */
[----:B------:R-:W-:Y:S05]  /*0510*/  @P0 BRA `(.L_x_90) ;  /* 0x00000000000c0947 */ /* 0x000fea0003800000 */
[----:B------:R-:W-:-:S07]  /*0520*/  MOV R12, 0x540 ;  /* 0x00000540000c7802 */ /* 0x000fce0000000f00 */
[----:B------:R-:W-:Y:S05]  /*0530*/  CALL.REL.NOINC `($__internal_5_$__cuda_sm20_rcp_rn_f32_slowpath) ;  /* 0x00000000004c7944 */ /* 0x000fea0003c00000 */
[----:B------:R-:W-:Y:S05]  /*0540*/  BRA `(.L_x_91) ;  /* 0x0000000000107947 */ /* 0x000fea0003800000 */
.L_x_90:
[----:B------:R-:W0:Y:S02]  /*0550*/  MUFU.RCP R9, R0 ;  /* 0x0000000000097308 */ /* 0x000e240000001000 */
[----:B0-----:R-:W-:-:S04]  /*0560*/  FFMA R2, R0, R9, -1 ;  /* 0xbf80000000027423 */ /* 0x001fc80000000009 */
[----:B------:R-:W-:-:S04]  /*0570*/  FADD.FTZ R2, -R2, -RZ ;  /* 0x800000ff02027221 */ /* 0x000fc80000010100 */
[----:B------:R-:W-:-:S07]  /*0580*/  FFMA R9, R9, R2, R9 ;  /* 0x0000000209097223 */ /* 0x000fce0000000009 */
.L_x_91:
[----:B------:R-:W-:Y:S05]  /*0590*/  BSYNC.RECONVERGENT B1 ;  /* 0x0000000000017941 */ /* 0x000fea0003800200 */
.L_x_89:
[----:B------:R-:W-:-:S04]  /*05a0*/  FFMA R0, -R0, R9, 2 ;  /* 0x4000000000007423 */ /* 0x000fc80000000109 */
[----:B------:R-:W-:-:S04]  /*05b0*/  FFMA R0, R0, R9, RZ ;  /* 0x0000000900007223 */ /* 0x000fc800000000ff */
[----:B------:R-:W-:-:S07]  /*05c0*/  FMUL R13, R7, R0 ;  /* 0x00000000070d7220 */ /* 0x000fce0000400000 */
.L_x_83:
[----:B------:R-:W-:Y:S05]  /*05d0*/  BSYNC.RECONVERGENT B0 ;  /* 0x0000000000007941 */ /* 0x000fea0003800200 */
.L_x_82:
[----:B------:R-:W0:Y:S01]  /*05e0*/  LDC.64 R6, c[0x0][0x3b0] ;  /* 0x0000ec00ff067b82 */ /* 0x000e220000000a00 */
[----:B------:R-:W1:Y:S07]  /*05f0*/  LDCU UR6, c[0x0][0x390] ;  /* 0x00007200ff0677ac */ /* 0x000e6e0008000800 */
[----:B------:R-:W2:Y:S01]  /*0600*/  LDC.64 R8, c[0x0][0x3b8] ;  /* 0x0000ee00ff087b82 */ /* 0x000ea20000000a00 */
[----:B-1----:R-:W-:-:S04]  /*0610*/  IMAD R11, R3, UR6, R4 ;  /* 0x00000006030b7c24 */ /* 0x002fc8000f8e0204 */
[----:B0-----:R-:W-:-:S05]  /*0620*/  IMAD.WIDE R2, R11, 0x4, R6 ;  /* 0x000000040b027825 */ /* 0x001fca00078e0206 */
[----:B------:R-:W-:Y:S01]  /*0630*/  STG.E desc[UR4][R2.64], R13 ;  /* 0x0000000d02007986 */ /* 0x000fe2000c101904 */
[----:B--2---:R-:W-:-:S05]  /*0640*/  IMAD.WIDE R6, R11, 0x4, R8 ;  /* 0x000000040b067825 */ /* 0x004fca00078e0208 */
[----:B------:R-:W-:Y:S01]  /*0650*/  STG.E desc[UR4][R6.64], R5 ;  /* 0x0000000506007986 */ /* 0x000fe2000c101904 */
[----:B------:R-:W-:Y:S05]  /*0660*/  EXIT ;  /* 0x000000000000794d */ /* 0x000fea0003800000 */
        .weak           $__internal_5_$__cuda_sm20_rcp_rn_f32_slowpath
        .type           $__internal_5_$__cuda_sm20_rcp_rn_f32_slowpath,@function
        .size           $__internal_5_$__cuda_sm20_rcp_rn_f32_slowpath,(.L_x_133 - $__internal_5_$__cuda_sm20_rcp_rn_f32_slowpath)
$__internal_5_$__cuda_sm20_rcp_rn_f32_slowpath:
[----:B------:R-:W-:Y:S01]  /*0670*/  SHF.L.U32 R2, R0, 0x1, RZ ;  /* 0x0000000100027819 */ /* 0x000fe200000006ff */
[----:B------:R-:W-:Y:S03]  /*0680*/  BSSY.RECONVERGENT B3, `(.L_x_92) ;  /* 0x0000030000037945 */ /* 0x000fe60003800200 */
[----:B------:R-:W-:-:S04]  /*0690*/  SHF.R.U32.HI R2, RZ, 0x18, R2 ;  /* 0x00000018ff027819 */ /* 0x000fc80000011602 */
[----:B------:R-:W-:-:S13]  /*06a0*/  ISETP.NE.U32.AND P0, PT, R2, RZ, PT ;  /* 0x000000ff0200720c */ /* 0x000fda0003f05070 */
[----:B------:R-:W-:Y:S05]  /*06b0*/  @P0 BRA `(.L_x_93) ;  /* 0x0000000000280947 */ /* 0x000fea0003800000 */
[----:B------:R-:W-:-:S05]  /*06c0*/  IMAD.SHL.U32 R2, R0, 0x2, RZ ;  /* 0x0000000200027824 */ /* 0x000fca00078e00ff */
        /* <DEDUP_REMOVED lines=9> */
.L_x_93:
[----:B------:R-:W-:-:S04]  /*0760*/  IADD3 R15, PT, PT, R2, -0xfd, RZ ;  /* 0xffffff03020f7810 */ /* 0x000fc80007ffe0ff */
[----:B------:R-:W-:-:S13]  /*0770*/  ISETP.GT.U32.AND P0, PT, R15, 0x1, PT ;  /* 0x000000010f00780c */ /* 0x000fda0003f04070 */
[----:B------:R-:W-:Y:S05]  /*0780*/  @P0 BRA `(.L_x_95) ;  /* 0x0000000000780947 */ /* 0x000fea0003800000 */
[----:B------:R-:W-:Y:S01]  /*0790*/  LOP3.LUT R9, R0, 0x7fffff, RZ, 0xc0, !PT ;  /* 0x007fffff00097812 */ /* 0x000fe200078ec0ff */
[----:B------:R-:W-:Y:S01]  /*07a0*/  IMAD.MOV.U32 R16, RZ, RZ, 0x3 ;  /* 0x00000003ff107424 */ /* 0x000fe200078e00ff */
[----:B------:R-:W-:Y:S02]  /*07b0*/  IADD3 R2, PT, PT, R2, -0xfc, RZ ;  /* 0xffffff0402027810 */ /* 0x000fe40007ffe0ff */
[----:B------:R-:W-:Y:S02]  /*07c0*/  LOP3.LUT R9, R9, 0x3f800000, RZ, 0xfc, !PT ;  /* 0x3f80000009097812 */ /* 0x000fe400078efcff */
[----:B------:R-:W-:Y:S02]  /*07d0*/  SHF.L.U32 R16, R16, R15, RZ ;  /* 0x0000000f10107219 */ /* 0x000fe400000006ff */
[----:B------:R-:W0:Y:S02]  /*07e0*/  MUFU.RCP R14, R9 ;  /* 0x00000009000e7308 */ /* 0x000e240000001000 */
        /* <DEDUP_REMOVED lines=19> */
[----:B------:R-:W-:-:S11]  /*0920*/  SHF.R.U32.HI R9, RZ, R2, R11 ;  /* 0x00000002ff097219 */ /* 0x000fd6000001160b */
[----:B------:R-:W-:-:S05]  /*0930*/  @!P0 VIADD R9, R9, 0x1 ;  /* 0x0000000109098836 */ /* 0x000fca0000000000 */
[----:B------:R-:W-:-:S04]  /*0940*/  @!P1 SHF.L.U32 R9, R9, 0x1, RZ ;  /* 0x0000000109099819 */ /* 0x000fc800000006ff */
[----:B------:R-:W-:Y:S01]  /*0950*/  LOP3.LUT R9, R9, 0x80000000, R0, 0xf8, !PT ;  /* 0x8000000009097812 */ /* 0x000fe200078ef800 */
[----:B------:R-:W-:Y:S06]  /*0960*/  BRA `(.L_x_94) ;  /* 0x0000000000047947 */ /* 0x000fec0003800000 */
.L_x_95:
[----:B------:R0:W1:Y:S02]  /*0970*/  MUFU.RCP R9, R0 ;  /* 0x0000000000097308 */ /* 0x0000640000001000 */
.L_x_94:
[----:B------:R-:W-:Y:S05]  /*0980*/  BSYNC.RECONVERGENT B3 ;  /* 0x0000000000037941 */ /* 0x000fea0003800200 */
.L_x_92:
[----:B------:R-:W-:-:S04]  /*0990*/  IMAD.MOV.U32 R13, RZ, RZ, 0x0 ;  /* 0x00000000ff0d7424 */ /* 0x000fc800078e00ff */
[----:B01----:R-:W-:Y:S05]  /*09a0*/  RET.REL.NODEC R12 `(buff_averages_batch_prefix_tiled_f32_tile256) ;  /* 0xfffffff40c947950 */ /* 0x003fea0003c3ffff */
.L_x_96:
        /* <DEDUP_REMOVED lines=13> */
.L_x_133:


//--------------------- .text.buff_averages_batch_prefix_tiled_f32_tile128 --------------------------
	.section	.text.buff_averages_batch_prefix_tiled_f32_tile128,"ax",@progbits
	.align	128
        .global         buff_averages_batch_prefix_tiled_f32_tile128
        .type           buff_averages_batch_prefix_tiled_f32_tile128,@function
        .size           buff_averages_batch_prefix_tiled_f32_tile128,(.L_x_134 - buff_averages_batch_prefix_tiled_f32_tile128)
        .other          buff_averages_batch_prefix_tiled_f32_tile128,@"STO_CUDA_ENTRY STV_DEFAULT"
buff_averages_batch_prefix_tiled_f32_tile128:
.text.buff_averages_batch_prefix_tiled_f32_tile128:
        /* <DEDUP_REMOVED lines=52> */
[----:B-----5:R-:W-:Y:S05]  /*0340*/  CALL.REL.NOINC `($__internal_6_$__cuda_sm20_rcp_rn_f32_slowpath) ;  /* 0x0000000000c87944 */ /* 0x020fea0003c00000 */
[----:B------:R-:W-:Y:S01]  /*0350*/  IMAD.MOV.U32 R5, RZ, RZ, R9 ;  /* 0x000000ffff057224 */ /* 0x000fe200078e0009 */
[----:B------:R-:W-:Y:S06]  /*0360*/  BRA `(.L_x_103) ;  /* 0x0000000000107947 */ /* 0x000fec0003800000 */
.L_x_102:
[----:B------:R-:W0:Y:S02]  /*0370*/  MUFU.RCP R5, R0 ;  /* 0x0000000000057308 */ /* 0x000e240000001000 */
[----:B0-----:R-:W-:-:S04]  /*0380*/  FFMA R2, R0, R5, -1 ;  /* 0xbf80000000027423 */ /* 0x001fc80000000005 */
[----:B------:R-:W-:-:S04]  /*0390*/  FADD.FTZ R2, -R2, -RZ ;  /* 0x800000ff02027221 */ /* 0x000fc80000010100 */
[----:B------:R-:W-:-:S07]  /*03a0*/  FFMA R5, R5, R2, R5 ;  /* 0x0000000205057223 */ /* 0x000fce0000000005 */
.L_x_103:
[----:B------:R-:W-:Y:S05]  /*03b0*/  BSYNC.RECONVERGENT B2 ;  /* 0x0000000000027941 */ /* 0x000fea0003800200 */
.L_x_101:
[----:B------:R-:W-:Y:S01]  /*03c0*/  FFMA R0, -R0, R5, 2 ;  /* 0x4000000000007423 */ /* 0x000fe20000000105 */
[----:B-----5:R-:W-:-:S03]  /*03d0*/  FADD R9, R7, -R8 ;  /* 0x8000000807097221 */ /* 0x020fc60000000000 */
[----:B------:R-:W-:-:S04]  /*03e0*/  FFMA R0, R0, R5, RZ ;  /* 0x0000000500007223 */ /* 0x000fc800000000ff */
[----:B------:R-:W-:-:S07]  /*03f0*/  FMUL R5, R0, R9 ;  /* 0x0000000900057220 */ /* 0x000fce0000400000 */
.L_x_100:
[----:B------:R-:W-:Y:S05]  /*0400*/  BSYNC.RECONVERGENT B1 ;  /* 0x0000000000017941 */ /* 0x000fea0003800200 */
.L_x_99:
        /* <DEDUP_REMOVED lines=18> */
[----:B------:R-:W-:Y:S05]  /*0530*/  CALL.REL.NOINC `($__internal_6_$__cuda_sm20_rcp_rn_f32_slowpath) ;  /* 0x00000000004c7944 */ /* 0x000fea0003c00000 */
[----:B------:R-:W-:Y:S05]  /*0540*/  BRA `(.L_x_106) ;  /* 0x0000000000107947 */ /* 0x000fea0003800000 */
.L_x_105:
[----:B------:R-:W0:Y:S02]  /*0550*/  MUFU.RCP R9, R0 ;  /* 0x0000000000097308 */ /* 0x000e240000001000 */
[----:B0-----:R-:W-:-:S04]  /*0560*/  FFMA R2, R0, R9, -1 ;  /* 0xbf80000000027423 */ /* 0x001fc80000000009 */
[----:B------:R-:W-:-:S04]  /*0570*/  FADD.FTZ R2, -R2, -RZ ;  /* 0x800000ff02027221 */ /* 0x000fc80000010100 */
[----:B------:R-:W-:-:S07]  /*0580*/  FFMA R9, R9, R2, R9 ;  /* 0x0000000209097223 */ /* 0x000fce0000000009 */
.L_x_106:
[----:B------:R-:W-:Y:S05]  /*0590*/  BSYNC.RECONVERGENT B1 ;  /* 0x0000000000017941 */ /* 0x000fea0003800200 */
.L_x_104:
[----:B------:R-:W-:-:S04]  /*05a0*/  FFMA R0, -R0, R9, 2 ;  /* 0x4000000000007423 */ /* 0x000fc80000000109 */
[----:B------:R-:W-:-:S04]  /*05b0*/  FFMA R0, R0, R9, RZ ;  /* 0x0000000900007223 */ /* 0x000fc800000000ff */
[----:B------:R-:W-:-:S07]  /*05c0*/  FMUL R13, R7, R0 ;  /* 0x00000000070d7220 */ /* 0x000fce0000400000 */
.L_x_98:
[----:B------:R-:W-:Y:S05]  /*05d0*/  BSYNC.RECONVERGENT B0 ;  /* 0x0000000000007941 */ /* 0x000fea0003800200 */
.L_x_97:
        /* <DEDUP_REMOVED lines=9> */
        .weak           $__internal_6_$__cuda_sm20_rcp_rn_f32_slowpath
        .type           $__internal_6_$__cuda_sm20_rcp_rn_f32_slowpath,@function
        .size           $__internal_6_$__cuda_sm20_rcp_rn_f32_slowpath,(.L_x_134 - $__internal_6_$__cuda_sm20_rcp_rn_f32_slowpath)
$__internal_6_$__cuda_sm20_rcp_rn_f32_slowpath:
        /* <DEDUP_REMOVED lines=15> */
.L_x_108:
        /* <DEDUP_REMOVED lines=33> */
.L_x_110:
[----:B------:R0:W1:Y:S02]  /*0970*/  MUFU.RCP R9, R0 ;  /* 0x0000000000097308 */ /* 0x0000640000001000 */
.L_x_109:
[----:B------:R-:W-:Y:S05]  /*0980*/  BSYNC.RECONVERGENT B3 ;  /* 0x0000000000037941 */ /* 0x000fea0003800200 */
.L_x_107:
[----:B------:R-:W-:-:S04]  /*0990*/  IMAD.MOV.U32 R13, RZ, RZ, 0x0 ;  /* 0x00000000ff0d7424 */ /* 0x000fc800078e00ff */
[----:B01----:R-:W-:Y:S05]  /*09a0*/  RET.REL.NODEC R12 `(buff_averages_batch_prefix_tiled_f32_tile128) ;  /* 0xfffffff40c947950 */ /* 0x003fea0003c3ffff */
.L_x_111:
        /* <DEDUP_REMOVED lines=13> */
.L_x_134:


//--------------------- .text.buff_averages_batch_prefix_f32 --------------------------
	.section	.text.buff_averages_batch_prefix_f32,"ax",@progbits
	.align	128
        .global         buff_averages_batch_prefix_f32
        .type           buff_averages_batch_prefix_f32,@function
        .size           buff_averages_batch_prefix_f32,(.L_x_135 - buff_averages_batch_prefix_f32)
        .other          buff_averages_batch_prefix_f32,@"STO_CUDA_ENTRY STV_DEFAULT"
buff_averages_batch_prefix_f32:
.text.buff_averages_batch_prefix_f32:
        /* <DEDUP_REMOVED lines=24> */
[----:B------:R-:W2:Y:S06]  /*0180*/  LDCU UR7, c[0x0][0x390] ;  /* 0x00007200ff0777ac */ /* 0x000eac0008000800 */
[----:B------:R-:W3:Y:S08]  /*0190*/  LDC.64 R4, c[0x0][0x380] ;  /* 0x0000e000ff047b82 */ /* 0x000ef00000000a00 */
[----:B------:R-:W4:Y:S01]  /*01a0*/  LDC.64 R6, c[0x0][0x388] ;  /* 0x0000e200ff067b82 */ /* 0x000f220000000a00 */
[----:B-1----:R-:W-:-:S07]  /*01b0*/  IMAD R13, R13, UR6, RZ ;  /* 0x000000060d0d7c24 */ /* 0x002fce000f8e02ff */
[----:B------:R-:W1:Y:S01]  /*01c0*/  LDC.64 R8, c[0x0][0x3b0] ;  /* 0x0000ec00ff087b82 */ /* 0x000e620000000a00 */
[----:B0-----:R-:W-:-:S07]  /*01d0*/  IADD3 R12, PT, PT, R14, -0x1, R3 ;  /* 0xffffffff0e0c7810 */ /* 0x001fce0007ffe003 */
[----:B--2---:R-:W0:Y:S02]  /*01e0*/  LDC.64 R10, c[0x0][0x3b8] ;  /* 0x0000ee00ff0a7b82 */ /* 0x004e240000000a00 */
.L_x_122:
[----:B------:R-:W-:Y:S01]  /*01f0*/  ISETP.GE.AND P0, PT, R15, R12, PT ;  /* 0x0000000c0f00720c */ /* 0x000fe20003f06270 */
[----:B------:R-:W-:Y:S01]  /*0200*/  BSSY.RECONVERGENT B0, `(.L_x_112) ;  /* 0x0000042000007945 */ /* 0x000fe20003800200 */
[----:B--2---:R-:W-:Y:S01]  /*0210*/  IMAD.MOV.U32 R25, RZ, RZ, 0x7fffffff ;  /* 0x7fffffffff197424 */ /* 0x004fe200078e00ff */
[----:B------:R-:W-:-:S10]  /*0220*/  MOV R21, 0x7fffffff ;  /* 0x7fffffff00157802 */ /* 0x000fd40000000f00 */
[----:B------:R-:W-:Y:S05]  /*0230*/  @!P0 BRA `(.L_x_113) ;  /* 0x0000000000f88947 */ /* 0x000fea0003800000 */
[C---:B------:R-:W-:Y:S02]  /*0240*/  VIADD R18, R15.reuse, 0x1 ;  /* 0x000000010f127836 */ /* 0x040fe40000000000 */
[----:B----4-:R-:W-:-:S03]  /*0250*/  IMAD.WIDE R26, R15, 0x4, R6 ;  /* 0x000000040f1a7825 */ /* 0x010fc600078e0206 */
[----:B------:R-:W-:Y:S02]  /*0260*/  VIADDMNMX R3, R18, -R14, RZ, !PT ;  /* 0x8000000e12037246 */ /* 0x000fe400078001ff */
[----:B------:R-:W2:Y:S03]  /*0270*/  LDG.E.CONSTANT R20, desc[UR4][R26.64+0x4] ;  /* 0x000004041a147981 */ /* 0x000ea6000c1e9900 */
[----:B------:R-:W-:-:S06]  /*0280*/  IMAD.WIDE.U32 R22, R3, 0x4, R6 ;  /* 0x0000000403167825 */ /* 0x000fcc00078e0006 */
[----:B------:R-:W2:Y:S01]  /*0290*/  LDG.E.CONSTANT R23, desc[UR4][R22.64] ;  /* 0x0000000416177981 */ /* 0x000ea2000c1e9900 */
[----:B---3--:R-:W-:-:S05]  /*02a0*/  IMAD.WIDE R24, R15, 0x4, R4 ;  /* 0x000000040f187825 */ /* 0x008fca00078e0204 */
[----:B------:R3:W5:Y:S01]  /*02b0*/  LDG.E.CONSTANT R19, desc[UR4][R24.64+0x4] ;  /* 0x0000040418137981 */ /* 0x000762000c1e9900 */
[----:B------:R-:W-:Y:S01]  /*02c0*/  BSSY.RECONVERGENT B1, `(.L_x_114) ;  /* 0x000001a000017945 */ /* 0x000fe20003800200 */
[----:B------:R-:W-:Y:S02]  /*02d0*/  HFMA2 R21, -RZ, RZ, 0, 0 ;  /* 0x00000000ff157431 */ /* 0x000fe400000001ff */
[----:B------:R-:W-:Y:S02]  /*02e0*/  IMAD.IADD R18, R18, 0x1, -R17 ;  /* 0x0000000112127824 */ /* 0x000fe400078e0a11 */
[----:B------:R-:W-:-:S04]  /*02f0*/  IMAD.WIDE.U32 R2, R3, 0x4, R4 ;  /* 0x0000000403027825 */ /* 0x000fc800078e0004 */
[----:B--2---:R-:W-:-:S05]  /*0300*/  FADD R0, R20, -R23 ;  /* 0x8000001714007221 */ /* 0x004fca0000000000 */
[----:B------:R-:W-:-:S13]  /*0310*/  FSETP.NEU.AND P0, PT, R0, RZ, PT ;  /* 0x000000ff0000720b */ /* 0x000fda0003f0d000 */
[----:B---3--:R-:W-:Y:S05]  /*0320*/  @!P0 BRA `(.L_x_115) ;  /* 0x00000000004c8947 */ /* 0x008fea0003800000 */
[----:B------:R2:W5:Y:S01]  /*0330*/  LDG.E.CONSTANT R24, desc[UR4][R2.64] ;  /* 0x0000000402187981 */ /* 0x000562000c1e9900 */
[----:B------:R-:W-:Y:S01]  /*0340*/  IADD3 R21, PT, PT, R0, 0x1800000, RZ ;  /* 0x0180000000157810 */ /* 0x000fe20007ffe0ff */
[----:B------:R-:W-:Y:S03]  /*0350*/  BSSY.RECONVERGENT B2, `(.L_x_116) ;  /* 0x000000c000027945 */ /* 0x000fe60003800200 */
[----:B------:R-:W-:-:S04]  /*0360*/  LOP3.LUT R21, R21, 0x7f800000, RZ, 0xc0, !PT ;  /* 0x7f80000015157812 */ /* 0x000fc800078ec0ff */
[----:B------:R-:W-:-:S13]  /*0370*/  ISETP.GT.U32.AND P0, PT, R21, 0x1ffffff, PT ;  /* 0x01ffffff1500780c */ /* 0x000fda0003f04070 */
[----:B--2---:R-:W-:Y:S05]  /*0380*/  @P0 BRA `(.L_x_117) ;  /* 0x0000000000100947 */ /* 0x004fea0003800000 */
[----:B------:R-:W-:-:S07]  /*0390*/  MOV R22, 0x3b0 ;  /* 0x000003b000167802 */ /* 0x000fce0000000f00 */
[----:B01---5:R-:W-:Y:S05]  /*03a0*/  CALL.REL.NOINC `($__internal_7_$__cuda_sm20_rcp_rn_f32_slowpath) ;  /* 0x0000000000c47944 */ /* 0x023fea0003c00000 */
[----:B------:R-:W-:Y:S01]  /*03b0*/  IMAD.MOV.U32 R3, RZ, RZ, R23 ;  /* 0x000000ffff037224 */ /* 0x000fe200078e0017 */
[----:B------:R-:W-:Y:S06]  /*03c0*/  BRA `(.L_x_118) ;  /* 0x0000000000107947 */ /* 0x000fec0003800000 */
.L_x_117:
[----:B------:R-:W2:Y:S02]  /*03d0*/  MUFU.RCP R3, R0 ;  /* 0x0000000000037308 */ /* 0x000ea40000001000 */
[----:B--2---:R-:W-:-:S04]  /*03e0*/  FFMA R2, R0, R3, -1 ;  /* 0xbf80000000027423 */ /* 0x004fc80000000003 */
[----:B------:R-:W-:-:S04]  /*03f0*/  FADD.FTZ R2, -R2, -RZ ;  /* 0x800000ff02027221 */ /* 0x000fc80000010100 */
[----:B------:R-:W-:-:S07]  /*0400*/  FFMA R3, R3, R2, R3 ;  /* 0x0000000203037223 */ /* 0x000fce0000000003 */
.L_x_118:
[----:B------:R-:W-:Y:S05]  /*0410*/  BSYNC.RECONVERGENT B2 ;  /* 0x0000000000027941 */ /* 0x000fea0003800200 */
.L_x_116:
[----:B------:R-:W-:Y:S01]  /*0420*/  FFMA R0, -R0, R3, 2 ;  /* 0x4000000000007423 */ /* 0x000fe20000000103 */
[----:B-----5:R-:W-:-:S03]  /*0430*/  FADD R21, R19, -R24 ;  /* 0x8000001813157221 */ /* 0x020fc60000000000 */
[----:B------:R-:W-:-:S04]  /*0440*/  FFMA R0, R0, R3, RZ ;  /* 0x0000000300007223 */ /* 0x000fc800000000ff */
[----:B------:R-:W-:-:S07]  /*0450*/  FMUL R21, R0, R21 ;  /* 0x0000001500157220 */ /* 0x000fce0000400000 */
.L_x_115:
[----:B------:R-:W-:Y:S05]  /*0460*/  BSYNC.RECONVERGENT B1 ;  /* 0x0000000000017941 */ /* 0x000fea0003800200 */
.L_x_114:
[----:B------:R-:W-:-:S05]  /*0470*/  VIMNMX R23, PT, PT, RZ, R18, !PT ;  /* 0x00000012ff177248 */ /* 0x000fca0007fe0100 */
[----:B------:R-:W-:-:S06]  /*0480*/  IMAD.WIDE.U32 R2, R23, 0x4, R6 ;  /* 0x0000000417027825 */ /* 0x000fcc00078e0006 */
[----:B------:R-:W2:Y:S01]  /*0490*/  LDG.E.CONSTANT R3, desc[UR4][R2.64] ;  /* 0x0000000402037981 */ /* 0x000ea2000c1e9900 */
[----:B------:R-:W-:-:S06]  /*04a0*/  IMAD.WIDE.U32 R22, R23, 0x4, R4 ;  /* 0x0000000417167825 */ /* 0x000fcc00078e0004 */
[----:B------:R-:W3:Y:S01]  /*04b0*/  LDG.E.CONSTANT R22, desc[UR4][R22.64] ;  /* 0x0000000416167981 */ /* 0x000ee2000c1e9900 */
[----:B------:R-:W-:Y:S01]  /*04c0*/  MOV R25, RZ ;  /* 0x000000ff00197202 */ /* 0x000fe20000000f00 */
        /* <DEDUP_REMOVED lines=10> */
[----:B01----:R-:W-:Y:S05]  /*0570*/  CALL.REL.NOINC `($__internal_7_$__cuda_sm20_rcp_rn_f32_slowpath) ;  /* 0x0000000000507944 */ /* 0x003fea0003c00000 */
[----:B------:R-:W-:Y:S01]  /*0580*/  MOV R3, R23 ;  /* 0x0000001700037202 */ /* 0x000fe20000000f00 */
[----:B------:R-:W-:Y:S06]  /*0590*/  BRA `(.L_x_121) ;  /* 0x0000000000107947 */ /* 0x000fec0003800000 */
.L_x_120:
[----:B------:R-:W2:Y:S02]  /*05a0*/  MUFU.RCP R3, R0 ;  /* 0x0000000000037308 */ /* 0x000ea40000001000 */
[----:B--2---:R-:W-:-:S04]  /*05b0*/  FFMA R2, R0, R3, -1 ;  /* 0xbf80000000027423 */ /* 0x004fc80000000003 */
[----:B------:R-:W-:-:S04]  /*05c0*/  FADD.FTZ R2, -R2, -RZ ;  /* 0x800000ff02027221 */ /* 0x000fc80000010100 */
[----:B------:R-:W-:-:S07]  /*05d0*/  FFMA R3, R3, R2, R3 ;  /* 0x0000000203037223 */ /* 0x000fce0000000003 */
.L_x_121:
[----:B------:R-:W-:Y:S05]  /*05e0*/  BSYNC.RECONVERGENT B1 ;  /* 0x0000000000017941 */ /* 0x000fea0003800200 */
.L_x_119:
[----:B------:R-:W-:-:S04]  /*05f0*/  FFMA R0, -R0, R3, 2 ;  /* 0x4000000000007423 */ /* 0x000fc80000000103 */
[----:B------:R-:W-:-:S04]  /*0600*/  FFMA R0, R0, R3, RZ ;  /* 0x0000000300007223 */ /* 0x000fc800000000ff */
[----:B------:R-:W-:-:S07]  /*0610*/  FMUL R25, R19, R0 ;  /* 0x0000000013197220 */ /* 0x000fce0000400000 */
.L_x_113:
[----:B------:R-:W-:Y:S05]  /*0620*/  BSYNC.RECONVERGENT B0 ;  /* 0x0000000000007941 */ /* 0x000fea0003800200 */
.L_x_112:
[--C-:B------:R-:W-:Y:S02]  /*0630*/  IMAD R19, R16, UR7, R15.reuse ;  /* 0x0000000710137c24 */ /* 0x100fe4000f8e020f */
[----:B------:R-:W-:Y:S02]  /*0640*/  IMAD.IADD R15, R13, 0x1, R15 ;  /* 0x000000010d0f7824 */ /* 0x000fe400078e020f */
[----:B-1----:R-:W-:-:S03]  /*0650*/  IMAD.WIDE R2, R19, 0x4, R8 ;  /* 0x0000000413027825 */ /* 0x002fc600078e0208 */
[----:B------:R-:W-:Y:S01]  /*0660*/  ISETP.GE.AND P0, PT, R15, UR7, PT ;  /* 0x000000070f007c0c */ /* 0x000fe2000bf06270 */
[----:B0-----:R-:W-:Y:S01]  /*0670*/  IMAD.WIDE R18, R19, 0x4, R10 ;  /* 0x0000000413127825 */ /* 0x001fe200078e020a */
[----:B------:R2:W-:Y:S04]  /*0680*/  STG.E desc[UR4][R2.64], R25 ;  /* 0x0000001902007986 */ /* 0x0005e8000c101904 */
[----:B------:R2:W-:Y:S07]  /*0690*/  STG.E desc[UR4][R18.64], R21 ;  /* 0x0000001512007986 */ /* 0x0005ee000c101904 */
[----:B------:R-:W-:Y:S05]  /*06a0*/  @!P0 BRA `(.L_x_122) ;  /* 0xfffffff800d08947 */ /* 0x000fea000383ffff */
[----:B------:R-:W-:Y:S05]  /*06b0*/  EXIT ;  /* 0x000000000000794d */ /* 0x000fea0003800000 */
        .weak           $__internal_7_$__cuda_sm20_rcp_rn_f32_slowpath
        .type           $__internal_7_$__cuda_sm20_rcp_rn_f32_slowpath,@function
        .size           $__internal_7_$__cuda_sm20_rcp_rn_f32_slowpath,(.L_x_135 - $__internal_7_$__cuda_sm20_rcp_rn_f32_slowpath)
$__internal_7_$__cuda_sm20_rcp_rn_f32_slowpath:
        /* <DEDUP_REMOVED lines=15> */
.L_x_124:
[----:B------:R-:W-:-:S04]  /*07b0*/  IADD3 R3, PT, PT, R2, -0xfd, RZ ;  /* 0xffffff0302037810 */ /* 0x000fc80007ffe0ff */
[----:B------:R-:W-:-:S13]  /*07c0*/  ISETP.GT.U32.AND P0, PT, R3, 0x1, PT ;  /* 0x000000010300780c */ /* 0x000fda0003f04070 */
[----:B------:R-:W-:Y:S05]  /*07d0*/  @P0 BRA `(.L_x_126) ;  /* 0x0000000000780947 */ /* 0x000fea0003800000 */
[----:B------:R-:W-:-:S04]  /*07e0*/  LOP3.LUT R23, R0, 0x7fffff, RZ, 0xc0, !PT ;  /* 0x007fffff00177812 */ /* 0x000fc800078ec0ff */
[----:B------:R-:W-:-:S04]  /*07f0*/  LOP3.LUT R28, R23, 0x3f800000, RZ, 0xfc, !PT ;  /* 0x3f800000171c7812 */ /* 0x000fc800078efcff */
[----:B------:R-:W0:Y:S02]  /*0800*/  MUFU.RCP R23, R28 ;  /* 0x0000001c00177308 */ /* 0x000e240000001000 */
[----:B0-----:R-:W-:-:S04]  /*0810*/  FFMA R25, R28, R23, -1 ;  /* 0xbf8000001c197423 */ /* 0x001fc80000000017 */
[----:B------:R-:W-:-:S04]  /*0820*/  FADD.FTZ R26, -R25, -RZ ;  /* 0x800000ff191a7221 */ /* 0x000fc80000010100 */
[CCC-:B------:R-:W-:Y:S01]  /*0830*/  FFMA.RM R25, R23.reuse, R26.reuse, R23.reuse ;  /* 0x0000001a17197223 */ /* 0x1c0fe20000004017 */
[----:B------:R-:W-:Y:S01]  /*0840*/  FFMA.RP R26, R23, R26, R23 ;  /* 0x0000001a171a7223 */ /* 0x000fe20000008017 */
[----:B------:R-:W-:-:S04]  /*0850*/  IMAD.MOV.U32 R23, RZ, RZ, 0x3 ;  /* 0x00000003ff177424 */ /* 0x000fc800078e00ff */
[C---:B------:R-:W-:Y:S02]  /*0860*/  FSETP.NEU.FTZ.AND P0, PT, R25.reuse, R26, PT ;  /* 0x0000001a1900720b */ /* 0x040fe40003f1d000 */
[----:B------:R-:W-:Y:S02]  /*0870*/  LOP3.LUT R26, R25, 0x7fffff, RZ, 0xc0, !PT ;  /* 0x007fffff191a7812 */ /* 0x000fe400078ec0ff */
        /* <DEDUP_REMOVED lines=16> */
[----:B------:R-:W-:-:S05]  /*0980*/  @!P0 VIADD R3, R3, 0x1 ;  /* 0x0000000103038836 */ /* 0x000fca0000000000 */
[----:B------:R-:W-:-:S04]  /*0990*/  @!P1 SHF.L.U32 R3, R3, 0x1, RZ ;  /* 0x0000000103039819 */ /* 0x000fc800000006ff */
[----:B------:R-:W-:Y:S01]  /*09a0*/  LOP3.LUT R3, R3, 0x80000000, R0, 0xf8, !PT ;  /* 0x8000000003037812 */ /* 0x000fe200078ef800 */
[----:B------:R-:W-:Y:S06]  /*09b0*/  BRA `(.L_x_125) ;  /* 0x0000000000047947 */ /* 0x000fec0003800000 */
.L_x_126:
[----:B------:R0:W1:Y:S02]  /*09c0*/  MUFU.RCP R3, R0 ;  /* 0x0000000000037308 */ /* 0x0000640000001000 */
.L_x_125:
[----:B------:R-:W-:Y:S05]  /*09d0*/  BSYNC.RECONVERGENT B3 ;  /* 0x0000000000037941 */ /* 0x000fea0003800200 */
.L_x_123:
[----:B-1----:R-:W-:Y:S01]  /*09e0*/  IMAD.MOV.U32 R23, RZ, RZ, R3 ;  /* 0x000000ffff177224 */ /* 0x002fe200078e0003 */
[----:B------:R-:W-:Y:S01]  /*09f0*/  MOV R2, R22 ;  /* 0x0000001600027202 */ /* 0x000fe20000000f00 */
[----:B------:R-:W-:-:S04]  /*0a00*/  IMAD.MOV.U32 R3, RZ, RZ, 0x0 ;  /* 0x00000000ff037424 */ /* 0x000fc800078e00ff */
[----:B0-----:R-:W-:Y:S05]  /*0a10*/  RET.REL.NODEC R2 `(buff_averages_batch_prefix_f32) ;  /* 0xfffffff402787950 */ /* 0x001fea0003c3ffff */
.L_x_127:
        /* <DEDUP_REMOVED lines=14> */
.L_x_135:


//--------------------- .nv.shared.reserved.0     --------------------------
	.section	.nv.shared.reserved.0,"aw",@nobits
	.weak		__nv_reservedSMEM_offset_0_alias
	.size		__nv_reservedSMEM_offset_0_alias, 0, 64
	.other		__nv_reservedSMEM_offset_0_alias,@"STO_CUDA_RESERVED_SHARED STV_DEFAULT"
__nv_reservedSMEM_offset_0_alias:
	.zero		0
	.zero		64


//--------------------- .nv.constant0.buff_averages_many_series_one_param_exp2_f32 --------------------------
	.section	.nv.constant0.buff_averages_many_series_one_param_exp2_f32,"a",@progbits
	.sectionflags	@""
	.align	4
.nv.constant0.buff_averages_many_series_one_param_exp2_f32:
	.zero		968


//--------------------- .nv.constant0.buff_averages_batch_prefix_exp2_f32 --------------------------
	.section	.nv.constant0.buff_averages_batch_prefix_exp2_f32,"a",@progbits
	.sectionflags	@""
	.align	4
.nv.constant0.buff_averages_batch_prefix_exp2_f32:
	.zero		976


//--------------------- .nv.constant0.buff_averages_many_series_one_param_tiled2d_f32_tx128_ty4 --------------------------
	.section	.nv.constant0.buff_averages_many_series_one_param_tiled2d_f32_tx128_ty4,"a",@progbits
	.sectionflags	@""
	.align	4
.nv.constant0.buff_averages_many_series_one_param_tiled2d_f32_tx128_ty4:
	.zero		952


//--------------------- .nv.constant0.buff_averages_many_series_one_param_tiled2d_f32_tx128_ty2 --------------------------
	.section	.nv.constant0.buff_averages_many_series_one_param_tiled2d_f32_tx128_ty2,"a",@progbits
	.sectionflags	@""
	.align	4
.nv.constant0.buff_averages_many_series_one_param_tiled2d_f32_tx128_ty2:
	.zero		952


//--------------------- .nv.constant0.buff_averages_many_series_one_param_f32 --------------------------
	.section	.nv.constant0.buff_averages_many_series_one_param_f32,"a",@progbits
	.sectionflags	@""
	.align	4
.nv.constant0.buff_averages_many_series_one_param_f32:
	.zero		952


//--------------------- .nv.constant0.buff_averages_batch_prefix_tiled_f32_tile256 --------------------------
	.section	.nv.constant0.buff_averages_batch_prefix_tiled_f32_tile256,"a",@progbits
	.sectionflags	@""
	.align	4
.nv.constant0.buff_averages_batch_prefix_tiled_f32_tile256:
	.zero		960


//--------------------- .nv.constant0.buff_averages_batch_prefix_tiled_f32_tile128 --------------------------
	.section	.nv.constant0.buff_averages_batch_prefix_tiled_f32_tile128,"a",@progbits
	.sectionflags	@""
	.align	4
.nv.constant0.buff_averages_batch_prefix_tiled_f32_tile128:
	.zero		960


//--------------------- .nv.constant0.buff_averages_batch_prefix_f32 --------------------------
	.section	.nv.constant0.buff_averages_batch_prefix_f32,"a",@progbits
	.sectionflags	@""
	.align	4
.nv.constant0.buff_averages_batch_prefix_f32:
	.zero		960


//--------------------- SYMBOLS --------------------------

	.type		.nv.reservedSmem.offset0,@object
	.size		.nv.reservedSmem.offset0,0x4
